	.headerflags	@"EF_CUDA_TEXMODE_UNIFIED EF_CUDA_64BIT_ADDRESS EF_CUDA_ACCELERATORS EF_CUDA_SM90 EF_CUDA_VIRTUAL_SM(EF_CUDA_SM90)"
	.elftype	@"ET_EXEC"


//--------------------- .nv.info                  --------------------------
	.section	.nv.info,"",@"SHT_CUDA_INFO"
	.align	4


	//----- nvinfo : EIATTR_REGCOUNT
	.align		4
        /*0000*/ 	.byte	0x04, 0x2f
        /*0002*/ 	.short	(.L_3 - .L_2)
	.align		4
.L_2:
        /*0004*/ 	.word	index@(triton_poi_fused__native_batch_norm_legit_no_training_add_convolution_elu_19)
        /*0008*/ 	.word	0x00000020


	//----- nvinfo : EIATTR_MIN_STACK_SIZE
	.align		4
.L_3:
        /*000c*/ 	.byte	0x04, 0x12
        /*000e*/ 	.short	(.L_5 - .L_4)
	.align		4
.L_4:
        /*0010*/ 	.word	index@(triton_poi_fused__native_batch_norm_legit_no_training_add_convolution_elu_19)
        /*0014*/ 	.word	0x00000000


	//----- nvinfo : EIATTR_FRAME_SIZE
	.align		4
.L_5:
        /*0018*/ 	.byte	0x04, 0x11
        /*001a*/ 	.short	(.L_7 - .L_6)
	.align		4
.L_6:
        /*001c*/ 	.word	index@(triton_poi_fused__native_batch_norm_legit_no_training_add_convolution_elu_19)
        /*0020*/ 	.word	0x00000000


	//----- nvinfo : EIATTR_MIN_STACK_SIZE
	.align		4
.L_7:
        /*0024*/ 	.byte	0x04, 0x12
        /*0026*/ 	.short	(.L_9 - .L_8)
	.align		4
.L_8:
        /*0028*/ 	.word	index@(triton_poi_fused__native_batch_norm_legit_no_training_add_convolution_elu_19)
        /*002c*/ 	.word	0x00000000
.L_9:


//--------------------- .nv.info.triton_poi_fused__native_batch_norm_legit_no_training_add_convolution_elu_19 --------------------------
	.section	.nv.info.triton_poi_fused__native_batch_norm_legit_no_training_add_convolution_elu_19,"",@"SHT_CUDA_INFO"
	.sectionflags	@""
	.align	4


	//----- nvinfo : EIATTR_CUDA_API_VERSION
	.align		4
        /*0000*/ 	.byte	0x04, 0x37
        /*0002*/ 	.short	(.L_11 - .L_10)
.L_10:
        /*0004*/ 	.word	0x0000007c


	//----- nvinfo : EIATTR_KPARAM_INFO
	.align		4
.L_11:
        /*0008*/ 	.byte	0x04, 0x17
        /*000a*/ 	.short	(.L_13 - .L_12)
.L_12:
        /*000c*/ 	.word	0x00000000
        /*0010*/ 	.short	0x0008
        /*0012*/ 	.short	0x0040
        /*0014*/ 	.byte	0x00, 0xf0, 0x11, 0x00


	//----- nvinfo : EIATTR_KPARAM_INFO
	.align		4
.L_13:
        /*0018*/ 	.byte	0x04, 0x17
        /*001a*/ 	.short	(.L_15 - .L_14)
.L_14:
        /*001c*/ 	.word	0x00000000
        /*0020*/ 	.short	0x0007
        /*0022*/ 	.short	0x0038
        /*0024*/ 	.byte	0x00, 0xf4, 0x21, 0x00


	//----- nvinfo : EIATTR_KPARAM_INFO
	.align		4
.L_15:
        /*0028*/ 	.byte	0x04, 0x17
        /*002a*/ 	.short	(.L_17 - .L_16)
.L_16:
        /*002c*/ 	.word	0x00000000
        /*0030*/ 	.short	0x0006
        /*0032*/ 	.short	0x0030
        /*0034*/ 	.byte	0x00, 0xf4, 0x21, 0x00


	//----- nvinfo : EIATTR_KPARAM_INFO
	.align		4
.L_17:
        /*0038*/ 	.byte	0x04, 0x17
        /*003a*/ 	.short	(.L_19 - .L_18)
.L_18:
        /*003c*/ 	.word	0x00000000
        /*0040*/ 	.short	0x0005
        /*0042*/ 	.short	0x0028
        /*0044*/ 	.byte	0x00, 0xf4, 0x21, 0x00


	//----- nvinfo : EIATTR_KPARAM_INFO
	.align		4
.L_19:
        /*0048*/ 	.byte	0x04, 0x17
        /*004a*/ 	.short	(.L_21 - .L_20)
.L_20:
        /*004c*/ 	.word	0x00000000
        /*0050*/ 	.short	0x0004
        /*0052*/ 	.short	0x0020
        /*0054*/ 	.byte	0x00, 0xf4, 0x21, 0x00


	//----- nvinfo : EIATTR_KPARAM_INFO
	.align		4
.L_21:
        /*0058*/ 	.byte	0x04, 0x17
        /*005a*/ 	.short	(.L_23 - .L_22)
.L_22:
        /*005c*/ 	.word	0x00000000
        /*0060*/ 	.short	0x0003
        /*0062*/ 	.short	0x0018
        /*0064*/ 	.byte	0x00, 0xf4, 0x21, 0x00


	//----- nvinfo : EIATTR_KPARAM_INFO
	.align		4
.L_23:
        /*0068*/ 	.byte	0x04, 0x17
        /*006a*/ 	.short	(.L_25 - .L_24)
.L_24:
        /*006c*/ 	.word	0x00000000
        /*0070*/ 	.short	0x0002
        /*0072*/ 	.short	0x0010
        /*0074*/ 	.byte	0x00, 0xf4, 0x21, 0x00


	//----- nvinfo : EIATTR_KPARAM_INFO
	.align		4
.L_25:
        /*0078*/ 	.byte	0x04, 0x17
        /*007a*/ 	.short	(.L_27 - .L_26)
.L_26:
        /*007c*/ 	.word	0x00000000
        /*0080*/ 	.short	0x0001
        /*0082*/ 	.short	0x0008
        /*0084*/ 	.byte	0x00, 0xf4, 0x21, 0x00


	//----- nvinfo : EIATTR_KPARAM_INFO
	.align		4
.L_27:
        /*0088*/ 	.byte	0x04, 0x17
        /*008a*/ 	.short	(.L_29 - .L_28)
.L_28:
        /*008c*/ 	.word	0x00000000
        /*0090*/ 	.short	0x0000
        /*0092*/ 	.short	0x0000
        /*0094*/ 	.byte	0x00, 0xf4, 0x21, 0x00


	//----- nvinfo : EIATTR_SPARSE_MMA_MASK
	.align		4
.L_29:
        /*0098*/ 	.byte	0x03, 0x50
        /*009a*/ 	.short	0x0000


	//----- nvinfo : EIATTR_MAXREG_COUNT
	.align		4
        /*009c*/ 	.byte	0x03, 0x1b
        /*009e*/ 	.short	0x00ff


	//----- nvinfo : EIATTR_EXIT_INSTR_OFFSETS
	.align		4
        /*00a0*/ 	.byte	0x04, 0x1c
        /*00a2*/ 	.short	(.L_31 - .L_30)


	//   ....[0]....
.L_30:
        /*00a4*/ 	.word	0x00002330


	//----- nvinfo : EIATTR_REQNTID
	.align		4
.L_31:
        /*00a8*/ 	.byte	0x04, 0x10
        /*00aa*/ 	.short	(.L_33 - .L_32)
.L_32:
        /*00ac*/ 	.word	0x00000080
        /*00b0*/ 	.word	0x00000001
        /*00b4*/ 	.word	0x00000001


	//----- nvinfo : EIATTR_CBANK_PARAM_SIZE
	.align		4
.L_33:
        /*00b8*/ 	.byte	0x03, 0x19
        /*00ba*/ 	.short	0x0044


	//----- nvinfo : EIATTR_PARAM_CBANK
	.align		4
        /*00bc*/ 	.byte	0x04, 0x0a
        /*00be*/ 	.short	(.L_35 - .L_34)
	.align		4
.L_34:
        /*00c0*/ 	.word	index@(.nv.constant0.triton_poi_fused__native_batch_norm_legit_no_training_add_convolution_elu_19)
        /*00c4*/ 	.short	0x0210
        /*00c6*/ 	.short	0x0044


	//----- nvinfo : EIATTR_SW_WAR
	.align		4
.L_35:
        /*00c8*/ 	.byte	0x04, 0x36
        /*00ca*/ 	.short	(.L_37 - .L_36)
.L_36:
        /*00cc*/ 	.word	0x00000008
.L_37:


//--------------------- .nv.callgraph             --------------------------
	.section	.nv.callgraph,"",@"SHT_CUDA_CALLGRAPH"
	.align	4
	.sectionentsize	8
	.align		4
        /*0000*/ 	.word	0x00000000
	.align		4
        /*0004*/ 	.word	0xffffffff
	.align		4
        /*0008*/ 	.word	0x00000000
	.align		4
        /*000c*/ 	.word	0xfffffffe
	.align		4
        /*0010*/ 	.word	0x00000000
	.align		4
        /*0014*/ 	.word	0xfffffffd
	.align		4
        /*0018*/ 	.word	0x00000000
	.align		4
        /*001c*/ 	.word	0xfffffffc


//--------------------- .nv.constant4             --------------------------
	.section	.nv.constant4,"a",@progbits
	.align	8
	.align		8
.nv.constant4:
        /*0000*/ 	.dword	_$_str
	.align		8
        /*0008*/ 	.dword	_$_str_$_2


//--------------------- .text.triton_poi_fused__native_batch_norm_legit_no_training_add_convolution_elu_19 --------------------------
	.section	.text.triton_poi_fused__native_batch_norm_legit_no_training_add_convolution_elu_19,"ax",@progbits
	.align	128
        .global         triton_poi_fused__native_batch_norm_legit_no_training_add_convolution_elu_19
        .type           triton_poi_fused__native_batch_norm_legit_no_training_add_convolution_elu_19,@function
        .size           triton_poi_fused__native_batch_norm_legit_no_training_add_convolution_elu_19,(.L_x_1 - triton_poi_fused__native_batch_norm_legit_no_training_add_convolution_elu_19)
        .other          triton_poi_fused__native_batch_norm_legit_no_training_add_convolution_elu_19,@"STO_CUDA_ENTRY STV_DEFAULT"
triton_poi_fused__native_batch_norm_legit_no_training_add_convolution_elu_19:
.text.triton_poi_fused__native_batch_norm_legit_no_training_add_convolution_elu_19:
[----:B------:R-:W-:Y:S01]  /*0000*/  LDC R1, c[0x0][0x28] ;  /* 0x00000a00ff017b82 */ /* 0x000fe20000000800 */
[----:B------:R-:W1:Y:S07]  /*0010*/  S2R R0, SR_TID.X ;  /* 0x0000000000007919 */ /* 0x000e6e0000002100 */
[----:B------:R-:W2:Y:S01]  /*0020*/  LDC.64 R6, c[0x0][0x230] ;  /* 0x00008c00ff067b82 */ /* 0x000ea20000000a00 */
[----:B------:R-:W-:Y:S01]  /*0030*/  ULDC.64 UR4, c[0x0][0x208] ;  /* 0x0000820000047ab9 */ /* 0x000fe20000000a00 */
[----:B------:R-:W3:Y:S06]  /*0040*/  S2R R5, SR_CTAID.X ;  /* 0x0000000000057919 */ /* 0x000eec0000002500 */
[----:B------:R-:W4:Y:S08]  /*0050*/  LDC.64 R22, c[0x0][0x220] ;  /* 0x00008800ff167b82 */ /* 0x000f300000000a00 */
[----:B------:R-:W5:Y:S08]  /*0060*/  LDC.64 R18, c[0x0][0x228] ;  /* 0x00008a00ff127b82 */ /* 0x000f700000000a00 */
[----:B------:R-:W4:Y:S01]  /*0070*/  LDC.64 R8, c[0x0][0x238] ;  /* 0x00008e00ff087b82 */ /* 0x000f220000000a00 */
[----:B-1----:R-:W-:-:S07]  /*0080*/  SHF.L.U32 R0, R0, 0x2, RZ ;  /* 0x0000000200007819 */ /* 0x002fce00000006ff */
[----:B------:R-:W1:Y:S01]  /*0090*/  LDC.64 R16, c[0x0][0x240] ;  /* 0x00009000ff107b82 */ /* 0x000e620000000a00 */
[----:B---3--:R-:W-:Y:S02]  /*00a0*/  SHF.R.S32.HI R3, RZ, 0x15, R5 ;  /* 0x00000015ff037819 */ /* 0x008fe40000011405 */
[----:B------:R-:W-:Y:S02]  /*00b0*/  LOP3.LUT R0, R0, 0x1fc, RZ, 0xc0, !PT ;  /* 0x000001fc00007812 */ /* 0x000fe400078ec0ff */
[----:B------:R-:W-:Y:S02]  /*00c0*/  SGXT R3, R3, 0x1 ;  /* 0x000000010303781a */ /* 0x000fe40000000200 */
[----:B------:R-:W-:Y:S02]  /*00d0*/  LEA R2, R5, R0, 0xa ;  /* 0x0000000005027211 */ /* 0x000fe400078e50ff */
[----:B------:R-:W3:Y:S02]  /*00e0*/  LDC.64 R4, c[0x0][0x210] ;  /* 0x00008400ff047b82 */ /* 0x000ee40000000a00 */
[----:B------:R-:W-:-:S04]  /*00f0*/  LEA.HI R3, R3, R2, RZ, 0xf ;  /* 0x0000000203037211 */ /* 0x000fc800078f78ff */
[----:B------:R-:W-:-:S04]  /*0100*/  SHF.R.S32.HI R21, RZ, 0xf, R3 ;  /* 0x0000000fff157819 */ /* 0x000fc80000011403 */
[----:B------:R-:W-:-:S04]  /*0110*/  LEA.HI R0, R21, R21, RZ, 0x6 ;  /* 0x0000001515007211 */ /* 0x000fc800078f30ff */
[----:B------:R-:W-:-:S04]  /*0120*/  LOP3.LUT R0, R0, 0xffffffc0, RZ, 0xc0, !PT ;  /* 0xffffffc000007812 */ /* 0x000fc800078ec0ff */
[----:B------:R-:W-:-:S05]  /*0130*/  IADD3 R21, R21, -R0, RZ ;  /* 0x8000000015157210 */ /* 0x000fca0007ffe0ff */
[----:B--2---:R-:W-:-:S06]  /*0140*/  IMAD.WIDE R24, R21, 0x4, R6 ;  /* 0x0000000415187825 */ /* 0x004fcc00078e0206 */
[----:B------:R-:W2:Y:S01]  /*0150*/  LDG.E.EL R24, desc[UR4][R24.64] ;  /* 0x0000000418187981 */ /* 0x000ea2000c2e1900 */
[----:B----4-:R-:W-:-:S04]  /*0160*/  IMAD.WIDE R28, R21, 0x4, R22 ;  /* 0x00000004151c7825 */ /* 0x010fc800078e0216 */
[----:B---3--:R-:W-:Y:S01]  /*0170*/  IMAD.WIDE R4, R2, 0x4, R4 ;  /* 0x0000000402047825 */ /* 0x008fe200078e0204 */
[----:B------:R-:W3:Y:S03]  /*0180*/  LDG.E.EL R0, desc[UR4][R28.64] ;  /* 0x000000041c007981 */ /* 0x000ee6000c2e1900 */
[C---:B-----5:R-:W-:Y:S01]  /*0190*/  IMAD.WIDE R10, R21.reuse, 0x4, R18 ;  /* 0x00000004150a7825 */ /* 0x060fe200078e0212 */
[----:B------:R-:W3:Y:S03]  /*01a0*/  LDG.E.128 R12, desc[UR4][R4.64] ;  /* 0x00000004040c7981 */ /* 0x000ee6000c1e1d00 */
[C---:B0-----:R-:W-:Y:S02]  /*01b0*/  IMAD.WIDE R26, R21.reuse, 0x4, R8 ;  /* 0x00000004151a7825 */ /* 0x041fe400078e0208 */
[----:B------:R-:W4:Y:S02]  /*01c0*/  LDG.E.EL R10, desc[UR4][R10.64] ;  /* 0x000000040a0a7981 */ /* 0x000f24000c2e1900 */
[----:B-1----:R-:W-:-:S02]  /*01d0*/  IMAD.WIDE R20, R21, 0x4, R16 ;  /* 0x0000000415147825 */ /* 0x002fc400078e0210 */
[----:B------:R-:W5:Y:S04]  /*01e0*/  LDG.E.EL R26, desc[UR4][R26.64] ;  /* 0x000000041a1a7981 */ /* 0x000f68000c2e1900 */
[----:B------:R0:W5:Y:S01]  /*01f0*/  LDG.E.EL R11, desc[UR4][R20.64] ;  /* 0x00000004140b7981 */ /* 0x000162000c2e1900 */
[----:B------:R-:W-:-:S04]  /*0200*/  IADD3 R3, R3, 0x200, RZ ;  /* 0x0000020003037810 */ /* 0x000fc80007ffe0ff */
[----:B------:R-:W-:Y:S01]  /*0210*/  SHF.R.S32.HI R3, RZ, 0xf, R3 ;  /* 0x0000000fff037819 */ /* 0x000fe20000011403 */
[----:B0-----:R-:W-:Y:S01]  /*0220*/  HFMA2.MMA R21, -RZ, RZ, 1.625, 0 ;  /* 0x3e800000ff157435 */ /* 0x001fe200000001ff */
[----:B--2---:R-:W-:Y:S02]  /*0230*/  FADD R25, R24, 9.9999997473787516356e-06 ;  /* 0x3727c5ac18197421 */ /* 0x004fe40000000000 */
[----:B------:R-:W-:Y:S02]  /*0240*/  LEA.HI R24, R3, R3, RZ, 0x6 ;  /* 0x0000000303187211 */ /* 0x000fe400078f30ff */
[----:B------:R-:W0:Y:S02]  /*0250*/  MUFU.SQRT R28, R25 ;  /* 0x00000019001c7308 */ /* 0x000e240000002000 */
[----:B------:R-:W-:-:S04]  /*0260*/  LOP3.LUT R24, R24, 0xffffffc0, RZ, 0xc0, !PT ;  /* 0xffffffc018187812 */ /* 0x000fc800078ec0ff */
[----:B------:R-:W-:Y:S01]  /*0270*/  IADD3 R3, R3, -R24, RZ ;  /* 0x8000001803037210 */ /* 0x000fe20007ffe0ff */
[--C-:B---3--:R-:W-:Y:S01]  /*0280*/  FADD R12, R12, R0.reuse ;  /* 0x000000000c0c7221 */ /* 0x108fe20000000000 */
[--C-:B------:R-:W-:Y:S01]  /*0290*/  FADD R13, R13, R0.reuse ;  /* 0x000000000d0d7221 */ /* 0x100fe20000000000 */
[--C-:B------:R-:W-:Y:S01]  /*02a0*/  FADD R14, R14, R0.reuse ;  /* 0x000000000e0e7221 */ /* 0x100fe20000000000 */
[----:B------:R-:W-:Y:S02]  /*02b0*/  FADD R15, R15, R0 ;  /* 0x000000000f0f7221 */ /* 0x000fe40000000000 */
[C---:B----4-:R-:W-:Y:S01]  /*02c0*/  FADD R27, -R10.reuse, R13 ;  /* 0x0000000d0a1b7221 */ /* 0x050fe20000000100 */
[----:B------:R-:W-:Y:S01]  /*02d0*/  FADD R29, -R10, R14 ;  /* 0x0000000e0a1d7221 */ /* 0x000fe20000000100 */
[C---:B0-----:R-:W-:Y:S02]  /*02e0*/  FSETP.GT.AND P0, PT, R28.reuse, 8.50705917302346158658e+37, PT ;  /* 0x7e8000001c00780b */ /* 0x041fe40003f04000 */
[----:B------:R-:W-:-:S02]  /*02f0*/  FSETP.GEU.AND P1, PT, R28, 1.175494350822287508e-38, PT ;  /* 0x008000001c00780b */ /* 0x000fc40003f2e000 */
[----:B------:R-:W-:-:S09]  /*0300*/  FSEL R25, R21, 1, P0 ;  /* 0x3f80000015197808 */ /* 0x000fd20000000000 */
[----:B------:R-:W-:Y:S02]  /*0310*/  @P0 FMUL R28, R28, 0.25 ;  /* 0x3e8000001c1c0820 */ /* 0x000fe40000400000 */
[----:B------:R-:W-:Y:S02]  /*0320*/  @!P1 FMUL R25, R25, 16777216 ;  /* 0x4b80000019199820 */ /* 0x000fe40000400000 */
[----:B------:R-:W-:-:S06]  /*0330*/  @!P1 FMUL R28, R28, 16777216 ;  /* 0x4b8000001c1c9820 */ /* 0x000fcc0000400000 */
[----:B------:R-:W0:Y:S02]  /*0340*/  MUFU.RCP R28, R28 ;  /* 0x0000001c001c7308 */ /* 0x000e240000001000 */
[----:B0-----:R-:W-:Y:S01]  /*0350*/  FMUL R20, R28, R25 ;  /* 0x000000191c147220 */ /* 0x001fe20000400000 */
[C---:B------:R-:W-:Y:S01]  /*0360*/  FADD R25, -R10.reuse, R12 ;  /* 0x0000000c0a197221 */ /* 0x040fe20000000100 */
[----:B------:R-:W-:Y:S02]  /*0370*/  FADD R28, -R10, R15 ;  /* 0x0000000f0a1c7221 */ /* 0x000fe40000000100 */
[-C--:B------:R-:W-:Y:S01]  /*0380*/  FMUL R24, R27, R20.reuse ;  /* 0x000000141b187220 */ /* 0x080fe20000400000 */
[-C--:B------:R-:W-:Y:S01]  /*0390*/  FMUL R25, R25, R20.reuse ;  /* 0x0000001419197220 */ /* 0x080fe20000400000 */
[-C--:B------:R-:W-:Y:S01]  /*03a0*/  FMUL R10, R29, R20.reuse ;  /* 0x000000141d0a7220 */ /* 0x080fe20000400000 */
[----:B------:R-:W-:Y:S01]  /*03b0*/  FMUL R28, R28, R20 ;  /* 0x000000141c1c7220 */ /* 0x000fe20000400000 */
[C-C-:B-----5:R-:W-:Y:S01]  /*03c0*/  FFMA R24, R26.reuse, R24, R11.reuse ;  /* 0x000000181a187223 */ /* 0x160fe2000000000b */
[C-C-:B------:R-:W-:Y:S01]  /*03d0*/  FFMA R25, R26.reuse, R25, R11.reuse ;  /* 0x000000191a197223 */ /* 0x140fe2000000000b */
[C-C-:B------:R-:W-:Y:S01]  /*03e0*/  FFMA R10, R26.reuse, R10, R11.reuse ;  /* 0x0000000a1a0a7223 */ /* 0x140fe2000000000b */
[----:B------:R-:W-:Y:S01]  /*03f0*/  FFMA R26, R26, R28, R11 ;  /* 0x0000001c1a1a7223 */ /* 0x000fe2000000000b */
[----:B------:R-:W-:-:S04]  /*0400*/  IMAD.WIDE R28, R3, 0x4, R6 ;  /* 0x00000004031c7825 */ /* 0x000fc800078e0206 */
[C---:B------:R-:W-:Y:S01]  /*0410*/  FMUL R0, R25.reuse, 1.4426950216293334961 ;  /* 0x3fb8aa3b19007820 */ /* 0x040fe20000400000 */
[----:B------:R-:W-:Y:S01]  /*0420*/  FADD.FTZ R11, |R25|, -RZ ;  /* 0x800000ff190b7221 */ /* 0x000fe20000010200 */
[----:B------:R-:W-:Y:S02]  /*0430*/  IMAD.WIDE R6, R3, 0x4, R22 ;  /* 0x0000000403067825 */ /* 0x000fe400078e0216 */
[----:B------:R0:W2:Y:S02]  /*0440*/  LDG.E.EL R22, desc[UR4][R28.64] ;  /* 0x000000041c167981 */ /* 0x0000a4000c2e1900 */
[----:B------:R-:W1:Y:S01]  /*0450*/  FRND R0, R0 ;  /* 0x0000000000007307 */ /* 0x000e620000201000 */
[----:B------:R-:W-:Y:S01]  /*0460*/  FSETP.GEU.AND P0, PT, R11, 0.40999999642372131348, PT ;  /* 0x3ed1eb850b00780b */ /* 0x000fe20003f0e000 */
[----:B------:R3:W4:Y:S03]  /*0470*/  LDG.E.EL R7, desc[UR4][R6.64] ;  /* 0x0000000406077981 */ /* 0x000726000c2e1900 */
[----:B-1----:R-:W-:-:S02]  /*0480*/  FSEL R20, R0, RZ, P0 ;  /* 0x000000ff00147208 */ /* 0x002fc40000000000 */
[----:B------:R-:W-:-:S03]  /*0490*/  MOV R0, 0x3ab5ebe6 ;  /* 0x3ab5ebe600007802 */ /* 0x000fc60000000f00 */
[C---:B------:R-:W-:Y:S01]  /*04a0*/  FFMA.FTZ R11, -R20.reuse, 0.693145751953125, R25 ;  /* 0x3f317200140b7823 */ /* 0x040fe20000010119 */
[----:B------:R-:W-:-:S03]  /*04b0*/  FSETP.NEU.AND P5, PT, R20, 128, PT ;  /* 0x430000001400780b */ /* 0x000fc60003fad000 */
[C---:B------:R-:W-:Y:S01]  /*04c0*/  FFMA.FTZ R11, -R20.reuse, 1.428606765330187045e-06, R11 ;  /* 0x35bfbe8e140b7823 */ /* 0x040fe2000001010b */
[----:B------:R-:W-:-:S03]  /*04d0*/  FSEL R27, R20, 127, P5 ;  /* 0x42fe0000141b7808 */ /* 0x000fc60002800000 */
[C---:B------:R-:W-:Y:S01]  /*04e0*/  FFMA.FTZ R23, R11.reuse, R0, 0.0083824126049876213074 ;  /* 0x3c0956630b177423 */ /* 0x040fe20000010000 */
[----:B------:R-:W1:Y:S03]  /*04f0*/  MUFU.EX2 R20, R27 ;  /* 0x0000001b00147308 */ /* 0x000e660000000800 */
[----:B------:R-:W-:-:S04]  /*0500*/  FFMA.FTZ R23, R11, R23, 0.041667830199003219604 ;  /* 0x3d2aabe30b177423 */ /* 0x000fc80000010017 */
[----:B------:R-:W-:-:S04]  /*0510*/  FFMA.FTZ R23, R11, R23, 0.16666397452354431152 ;  /* 0x3e2aa9f60b177423 */ /* 0x000fc80000010017 */
[----:B0-----:R-:W-:-:S04]  /*0520*/  FFMA.FTZ R28, R11, R23, 0.49999994039535522461 ;  /* 0x3efffffe0b1c7423 */ /* 0x001fc80000010017 */
[----:B------:R-:W-:Y:S01]  /*0530*/  FMUL R28, R11, R28 ;  /* 0x0000001c0b1c7220 */ /* 0x000fe20000400000 */
[----:B-1----:R-:W-:-:S03]  /*0540*/  FADD R23, R20, -1 ;  /* 0xbf80000014177421 */ /* 0x002fc60000000000 */
[----:B------:R-:W-:-:S04]  /*0550*/  FFMA.FTZ R11, R11, R28, R11 ;  /* 0x0000001c0b0b7223 */ /* 0x000fc8000001000b */
[----:B------:R-:W-:Y:S01]  /*0560*/  FFMA.FTZ R28, R20, R11, R23 ;  /* 0x0000000b141c7223 */ /* 0x000fe20000010017 */
[----:B------:R-:W-:-:S04]  /*0570*/  FMUL R20, R24, 1.4426950216293334961 ;  /* 0x3fb8aa3b18147820 */ /* 0x000fc80000400000 */
[----:B------:R-:W0:Y:S01]  /*0580*/  FRND R11, R20 ;  /* 0x00000014000b7307 */ /* 0x000e220000201000 */
[----:B---3--:R-:W-:-:S05]  /*0590*/  FADD.FTZ R6, |R24|, -RZ ;  /* 0x800000ff18067221 */ /* 0x008fca0000010200 */
[----:B------:R-:W-:Y:S01]  /*05a0*/  FSETP.GEU.AND P0, PT, R6, 0.40999999642372131348, PT ;  /* 0x3ed1eb850600780b */ /* 0x000fe20003f0e000 */
[----:B------:R-:W-:-:S04]  /*05b0*/  IMAD.WIDE R18, R3, 0x4, R18 ;  /* 0x0000000403127825 */ /* 0x000fc800078e0212 */
[----:B------:R-:W-:Y:S01]  /*05c0*/  IMAD.WIDE R8, R3, 0x4, R8 ;  /* 0x0000000403087825 */ /* 0x000fe200078e0208 */
[----:B------:R1:W3:Y:S01]  /*05d0*/  LDG.E.EL R6, desc[UR4][R18.64] ;  /* 0x0000000412067981 */ /* 0x0002e2000c2e1900 */
[----:B0-----:R-:W-:Y:S02]  /*05e0*/  FSEL R11, R11, RZ, P0 ;  /* 0x000000ff0b0b7208 */ /* 0x001fe40000000000 */
[----:B------:R-:W-:-:S04]  /*05f0*/  IMAD.WIDE R16, R3, 0x4, R16 ;  /* 0x0000000403107825 */ /* 0x000fc800078e0210 */
[----:B------:R-:W-:-:S04]  /*0600*/  FFMA.FTZ R23, -R11, 0.693145751953125, R24 ;  /* 0x3f3172000b177823 */ /* 0x000fc80000010118 */
[----:B------:R-:W-:-:S04]  /*0610*/  FFMA.FTZ R3, -R11, 1.428606765330187045e-06, R23 ;  /* 0x35bfbe8e0b037823 */ /* 0x000fc80000010117 */
[----:B------:R-:W-:Y:S01]  /*0620*/  FFMA.FTZ R20, R3, R0, 0.0083824126049876213074 ;  /* 0x3c09566303147423 */ /* 0x000fe20000010000 */
[----:B------:R-:W-:-:S03]  /*0630*/  FSETP.NEU.AND P2, PT, R11, 128, PT ;  /* 0x430000000b00780b */ /* 0x000fc60003f4d000 */
[----:B------:R-:W-:Y:S01]  /*0640*/  FFMA.FTZ R20, R3, R20, 0.041667830199003219604 ;  /* 0x3d2aabe303147423 */ /* 0x000fe20000010014 */
[----:B------:R-:W-:-:S03]  /*0650*/  FSEL R29, R11, 127, P2 ;  /* 0x42fe00000b1d7808 */ /* 0x000fc60001000000 */
[C---:B------:R-:W-:Y:S01]  /*0660*/  FFMA.FTZ R20, R3.reuse, R20, 0.16666397452354431152 ;  /* 0x3e2aa9f603147423 */ /* 0x040fe20000010014 */
[----:B------:R-:W1:Y:S03]  /*0670*/  MUFU.EX2 R11, R29 ;  /* 0x0000001d000b7308 */ /* 0x000e660000000800 */
[----:B------:R-:W-:-:S04]  /*0680*/  FFMA.FTZ R20, R3, R20, 0.49999994039535522461 ;  /* 0x3efffffe03147423 */ /* 0x000fc80000010014 */
[----:B------:R-:W-:-:S04]  /*0690*/  FMUL R20, R3, R20 ;  /* 0x0000001403147220 */ /* 0x000fc80000400000 */
[----:B------:R-:W-:Y:S01]  /*06a0*/  FFMA.FTZ R20, R3, R20, R3 ;  /* 0x0000001403147223 */ /* 0x000fe20000010003 */
[----:B------:R-:W-:Y:S01]  /*06b0*/  FMUL R3, R10, 1.4426950216293334961 ;  /* 0x3fb8aa3b0a037820 */ /* 0x000fe20000400000 */
[----:B-1----:R-:W-:-:S05]  /*06c0*/  FADD R18, R11, -1 ;  /* 0xbf8000000b127421 */ /* 0x002fca0000000000 */
[----:B------:R-:W0:Y:S01]  /*06d0*/  FRND R3, R3 ;  /* 0x0000000300037307 */ /* 0x000e220000201000 */
[----:B------:R-:W-:Y:S01]  /*06e0*/  FFMA.FTZ R11, R11, R20, R18 ;  /* 0x000000140b0b7223 */ /* 0x000fe20000010012 */
[----:B------:R-:W-:Y:S01]  /*06f0*/  FADD.FTZ R18, |R10|, -RZ ;  /* 0x800000ff0a127221 */ /* 0x000fe20000010200 */
[----:B------:R-:W5:Y:S04]  /*0700*/  LDG.E.EL R20, desc[UR4][R16.64] ;  /* 0x0000000410147981 */ /* 0x000f68000c2e1900 */
[----:B------:R-:W-:-:S04]  /*0710*/  FSETP.GEU.AND P0, PT, R18, 0.40999999642372131348, PT ;  /* 0x3ed1eb851200780b */ /* 0x000fc80003f0e000 */
[----:B0-----:R-:W-:Y:S02]  /*0720*/  FSEL R19, R3, RZ, P0 ;  /* 0x000000ff03137208 */ /* 0x001fe40000000000 */
[----:B------:R0:W5:Y:S03]  /*0730*/  LDG.E.EL R3, desc[UR4][R8.64] ;  /* 0x0000000408037981 */ /* 0x000166000c2e1900 */
[C---:B------:R-:W-:Y:S01]  /*0740*/  FFMA.FTZ R18, -R19.reuse, 0.693145751953125, R10 ;  /* 0x3f31720013127823 */ /* 0x040fe2000001010a */
[----:B------:R-:W-:-:S03]  /*0750*/  FSETP.NEU.AND P0, PT, R19, 128, PT ;  /* 0x430000001300780b */ /* 0x000fc60003f0d000 */
[C---:B------:R-:W-:Y:S01]  /*0760*/  FFMA.FTZ R23, -R19.reuse, 1.428606765330187045e-06, R18 ;  /* 0x35bfbe8e13177823 */ /* 0x040fe20000010112 */
[----:B------:R-:W-:-:S03]  /*0770*/  FSEL R18, R19, 127, P0 ;  /* 0x42fe000013127808 */ /* 0x000fc60000000000 */
[C---:B0-----:R-:W-:Y:S01]  /*0780*/  FFMA.FTZ R8, R23.reuse, R0, 0.0083824126049876213074 ;  /* 0x3c09566317087423 */ /* 0x041fe20000010000 */
[----:B------:R-:W0:Y:S03]  /*0790*/  MUFU.EX2 R19, R18 ;  /* 0x0000001200137308 */ /* 0x000e260000000800 */
[----:B------:R-:W-:-:S04]  /*07a0*/  FFMA.FTZ R8, R23, R8, 0.041667830199003219604 ;  /* 0x3d2aabe317087423 */ /* 0x000fc80000010008 */
[----:B------:R-:W-:-:S04]  /*07b0*/  FFMA.FTZ R8, R23, R8, 0.16666397452354431152 ;  /* 0x3e2aa9f617087423 */ /* 0x000fc80000010008 */
[----:B------:R-:W-:-:S04]  /*07c0*/  FFMA.FTZ R8, R23, R8, 0.49999994039535522461 ;  /* 0x3efffffe17087423 */ /* 0x000fc80000010008 */
[----:B------:R-:W-:Y:S01]  /*07d0*/  FMUL R8, R23, R8 ;  /* 0x0000000817087220 */ /* 0x000fe20000400000 */
[----:B0-----:R-:W-:-:S03]  /*07e0*/  FADD R16, R19, -1 ;  /* 0xbf80000013107421 */ /* 0x001fc60000000000 */
[----:B------:R-:W-:-:S04]  /*07f0*/  FFMA.FTZ R8, R23, R8, R23 ;  /* 0x0000000817087223 */ /* 0x000fc80000010017 */
[----:B------:R-:W-:Y:S01]  /*0800*/  FFMA.FTZ R23, R19, R8, R16 ;  /* 0x0000000813177223 */ /* 0x000fe20000010010 */
[----:B------:R-:W-:-:S06]  /*0810*/  FMUL R8, R26, 1.4426950216293334961 ;  /* 0x3fb8aa3b1a087820 */ /* 0x000fcc0000400000 */
[----:B------:R-:W0:Y:S01]  /*0820*/  FRND R8, R8 ;  /* 0x0000000800087307 */ /* 0x000e220000201000 */
[----:B------:R-:W-:-:S05]  /*0830*/  FADD.FTZ R9, |R26|, -RZ ;  /* 0x800000ff1a097221 */ /* 0x000fca0000010200 */
[----:B------:R-:W-:-:S04]  /*0840*/  FSETP.GEU.AND P1, PT, R9, 0.40999999642372131348, PT ;  /* 0x3ed1eb850900780b */ /* 0x000fc80003f2e000 */
[----:B0-----:R-:W-:-:S05]  /*0850*/  FSEL R17, R8, RZ, P1 ;  /* 0x000000ff08117208 */ /* 0x001fca0000800000 */
[C---:B------:R-:W-:Y:S01]  /*0860*/  FFMA.FTZ R16, -R17.reuse, 0.693145751953125, R26 ;  /* 0x3f31720011107823 */ /* 0x040fe2000001011a */
[----:B------:R-:W-:Y:S01]  /*0870*/  @!P5 FADD R28, R28, R28 ;  /* 0x0000001c1c1cd221 */ /* 0x000fe20000000000 */
[C---:B------:R-:W-:Y:S02]  /*0880*/  FSETP.NEU.AND P5, PT, R17.reuse, 128, PT ;  /* 0x430000001100780b */ /* 0x040fe40003fad000 */
[C---:B------:R-:W-:Y:S02]  /*0890*/  FFMA.FTZ R9, -R17.reuse, 1.428606765330187045e-06, R16 ;  /* 0x35bfbe8e11097823 */ /* 0x040fe40000010110 */
[----:B------:R-:W-:Y:S02]  /*08a0*/  FSEL R16, R17, 127, P5 ;  /* 0x42fe000011107808 */ /* 0x000fe40002800000 */
[----:B------:R-:W-:-:S04]  /*08b0*/  FFMA.FTZ R8, R9, R0, 0.0083824126049876213074 ;  /* 0x3c09566309087423 */ /* 0x000fc80000010000 */
[C---:B------:R-:W-:Y:S02]  /*08c0*/  FFMA.FTZ R17, R9.reuse, R8, 0.041667830199003219604 ;  /* 0x3d2aabe309117423 */ /* 0x040fe40000010008 */
[----:B------:R-:W0:Y:S02]  /*08d0*/  MUFU.EX2 R8, R16 ;  /* 0x0000001000087308 */ /* 0x000e240000000800 */
[----:B------:R-:W-:-:S04]  /*08e0*/  FFMA.FTZ R17, R9, R17, 0.16666397452354431152 ;  /* 0x3e2aa9f609117423 */ /* 0x000fc80000010011 */
[----:B------:R-:W-:-:S04]  /*08f0*/  FFMA.FTZ R17, R9, R17, 0.49999994039535522461 ;  /* 0x3efffffe09117423 */ /* 0x000fc80000010011 */
[----:B------:R-:W-:-:S04]  /*0900*/  FMUL R17, R9, R17 ;  /* 0x0000001109117220 */ /* 0x000fc80000400000 */
[----:B------:R-:W-:Y:S01]  /*0910*/  FFMA.FTZ R17, R9, R17, R9 ;  /* 0x0000001109117223 */ /* 0x000fe20000010009 */
[----:B0-----:R-:W-:Y:S01]  /*0920*/  FADD R9, R8, -1 ;  /* 0xbf80000008097421 */ /* 0x001fe20000000000 */
[----:B------:R-:W-:-:S03]  /*0930*/  FSETP.GT.AND P4, PT, R27, 128, PT ;  /* 0x430000001b00780b */ /* 0x000fc60003f84000 */
[----:B------:R-:W-:Y:S02]  /*0940*/  FFMA.FTZ R17, R8, R17, R9 ;  /* 0x0000001108117223 */ /* 0x000fe40000010009 */
[----:B------:R-:W0:Y:S01]  /*0950*/  LDC.64 R8, c[0x0][0x248] ;  /* 0x00009200ff087b82 */ /* 0x000e220000000a00 */
[----:B------:R-:W-:Y:S02]  /*0960*/  FSEL R28, R28, +INF , !P4 ;  /* 0x7f8000001c1c7808 */ /* 0x000fe40006000000 */
[----:B------:R-:W-:Y:S02]  /*0970*/  FSETP.NEU.AND P4, PT, R25, RZ, PT ;  /* 0x000000ff1900720b */ /* 0x000fe40003f8d000 */
[----:B------:R-:W-:-:S04]  /*0980*/  FSETP.GEU.AND P6, PT, R27, -25, PT ;  /* 0xc1c800001b00780b */ /* 0x000fc80003fce000 */
[----:B------:R-:W-:Y:S02]  /*0990*/  FSEL R28, R28, -1, P6 ;  /* 0xbf8000001c1c7808 */ /* 0x000fe40003000000 */
[----:B------:R-:W-:Y:S01]  /*09a0*/  FSETP.NEU.AND P6, PT, R26, RZ, PT ;  /* 0x000000ff1a00720b */ /* 0x000fe20003fcd000 */
[----:B------:R-:W-:Y:S01]  /*09b0*/  @!P5 FADD R17, R17, R17 ;  /* 0x000000111111d221 */ /* 0x000fe20000000000 */
[----:B------:R-:W-:-:S03]  /*09c0*/  FSETP.GT.AND P5, PT, R16, 128, PT ;  /* 0x430000001000780b */ /* 0x000fc60003fa4000 */
[----:B------:R-:W-:Y:S01]  /*09d0*/  @!P4 FADD R28, R25, R25 ;  /* 0x00000019191cc221 */ /* 0x000fe20000000000 */
[----:B------:R-:W-:Y:S02]  /*09e0*/  FSETP.GEU.AND P4, PT, R16, -25, PT ;  /* 0xc1c800001000780b */ /* 0x000fe40003f8e000 */
[----:B------:R-:W-:Y:S02]  /*09f0*/  FSEL R17, R17, +INF , !P5 ;  /* 0x7f80000011117808 */ /* 0x000fe40006800000 */
[----:B------:R-:W-:Y:S02]  /*0a00*/  FSETP.GT.AND P5, PT, R25, RZ, PT ;  /* 0x000000ff1900720b */ /* 0x000fe40003fa4000 */
[----:B------:R-:W-:Y:S01]  /*0a10*/  FSEL R17, R17, -1, P4 ;  /* 0xbf80000011117808 */ /* 0x000fe20002000000 */
[----:B------:R-:W-:Y:S01]  /*0a20*/  @!P6 FADD R17, R26, R26 ;  /* 0x0000001a1a11e221 */ /* 0x000fe20000000000 */
[----:B0-----:R-:W-:Y:S01]  /*0a30*/  IMAD.WIDE R8, R2, 0x4, R8 ;  /* 0x0000000402087825 */ /* 0x001fe200078e0208 */
[----:B------:R-:W-:-:S02]  /*0a40*/  FSETP.GT.AND P6, PT, R26, RZ, PT ;  /* 0x000000ff1a00720b */ /* 0x000fc40003fc4000 */
[----:B------:R-:W-:Y:S02]  /*0a50*/  FSEL R25, R25, R28, P5 ;  /* 0x0000001c19197208 */ /* 0x000fe40002800000 */
[C---:B------:R-:W-:Y:S02]  /*0a60*/  FSETP.GT.AND P4, PT, R18.reuse, 128, PT ;  /* 0x430000001200780b */ /* 0x040fe40003f84000 */
[----:B------:R-:W-:Y:S02]  /*0a70*/  FSETP.GEU.AND P5, PT, R18, -25, PT ;  /* 0xc1c800001200780b */ /* 0x000fe40003fae000 */
[----:B------:R-:W-:Y:S02]  /*0a80*/  FSEL R26, R26, R17, P6 ;  /* 0x000000111a1a7208 */ /* 0x000fe40003000000 */
[----:B------:R-:W3:Y:S01]  /*0a90*/  LDG.E.128 R16, desc[UR4][R8.64] ;  /* 0x0000000408107981 */ /* 0x000ee2000c1e1d00 */
[----:B------:R-:W-:-:S05]  /*0aa0*/  @!P0 FADD R23, R23, R23 ;  /* 0x0000001717178221 */ /* 0x000fca0000000000 */
[----:B------:R-:W-:-:S04]  /*0ab0*/  FSEL R23, R23, +INF , !P4 ;  /* 0x7f80000017177808 */ /* 0x000fc80006000000 */
[----:B------:R-:W-:Y:S02]  /*0ac0*/  FSEL R27, R23, -1, P5 ;  /* 0xbf800000171b7808 */ /* 0x000fe40002800000 */
[----:B------:R-:W-:Y:S01]  /*0ad0*/  FSETP.NEU.AND P0, PT, R10, RZ, PT ;  /* 0x000000ff0a00720b */ /* 0x000fe20003f0d000 */
[----:B------:R-:W-:Y:S01]  /*0ae0*/  @!P2 FADD R11, R11, R11 ;  /* 0x0000000b0b0ba221 */ /* 0x000fe20000000000 */
[C---:B------:R-:W-:Y:S02]  /*0af0*/  FSETP.GT.AND P1, PT, R29.reuse, 128, PT ;  /* 0x430000001d00780b */ /* 0x040fe40003f24000 */
[----:B------:R-:W-:Y:S02]  /*0b00*/  FSETP.GEU.AND P3, PT, R29, -25, PT ;  /* 0xc1c800001d00780b */ /* 0x000fe40003f6e000 */
[----:B------:R-:W-:-:S07]  /*0b10*/  FSETP.NEU.AND P2, PT, R24, RZ, PT ;  /* 0x000000ff1800720b */ /* 0x000fce0003f4d000 */
[C---:B------:R-:W-:Y:S01]  /*0b20*/  @!P0 FADD R27, R10.reuse, R10 ;  /* 0x0000000a0a1b8221 */ /* 0x040fe20000000000 */
[----:B------:R-:W-:-:S04]  /*0b30*/  FSETP.GT.AND P0, PT, R10, RZ, PT ;  /* 0x000000ff0a00720b */ /* 0x000fc80003f04000 */
[----:B------:R-:W-:Y:S02]  /*0b40*/  FSEL R27, R10, R27, P0 ;  /* 0x0000001b0a1b7208 */ /* 0x000fe40000000000 */
[----:B------:R-:W-:Y:S02]  /*0b50*/  FSEL R11, R11, +INF , !P1 ;  /* 0x7f8000000b0b7808 */ /* 0x000fe40004800000 */
[C---:B------:R-:W-:Y:S02]  /*0b60*/  FSETP.GT.AND P1, PT, R24.reuse, RZ, PT ;  /* 0x000000ff1800720b */ /* 0x040fe40003f24000 */
[----:B------:R-:W-:Y:S01]  /*0b70*/  FSEL R11, R11, -1, P3 ;  /* 0xbf8000000b0b7808 */ /* 0x000fe20001800000 */
[----:B------:R-:W-:-:S05]  /*0b80*/  @!P2 FADD R11, R24, R24 ;  /* 0x00000018180ba221 */ /* 0x000fca0000000000 */
[----:B------:R-:W-:Y:S02]  /*0b90*/  FSEL R24, R24, R11, P1 ;  /* 0x0000000b18187208 */ /* 0x000fe40000800000 */
[----:B------:R-:W4:Y:S04]  /*0ba0*/  LDG.E.128 R8, desc[UR4][R8.64+0x800] ;  /* 0x0008000408087981 */ /* 0x000f28000c1e1d00 */
[----:B------:R0:W-:Y:S01]  /*0bb0*/  STG.E.128 desc[UR4][R4.64], R12 ;  /* 0x0000000c04007986 */ /* 0x0001e2000c101d04 */
[----:B--2---:R-:W-:Y:S01]  /*0bc0*/  FADD R22, R22, 9.9999997473787516356e-06 ;  /* 0x3727c5ac16167421 */ /* 0x004fe20000000000 */
[----:B---3--:R-:W-:-:S04]  /*0bd0*/  FADD R23, R19, R26 ;  /* 0x0000001a13177221 */ /* 0x008fc80000000000 */
[----:B------:R-:W-:-:S06]  /*0be0*/  FMUL R28, R23, 1.4426950216293334961 ;  /* 0x3fb8aa3b171c7820 */ /* 0x000fcc0000400000 */
[----:B------:R-:W1:Y:S01]  /*0bf0*/  FRND R28, R28 ;  /* 0x0000001c001c7307 */ /* 0x000e620000201000 */
[----:B------:R-:W-:-:S05]  /*0c00*/  FADD.FTZ R29, |R23|, -RZ ;  /* 0x800000ff171d7221 */ /* 0x000fca0000010200 */
[----:B------:R-:W-:-:S04]  /*0c10*/  FSETP.GEU.AND P0, PT, R29, 0.40999999642372131348, PT ;  /* 0x3ed1eb851d00780b */ /* 0x000fc80003f0e000 */
[----:B-1----:R-:W-:-:S05]  /*0c20*/  FSEL R28, R28, RZ, P0 ;  /* 0x000000ff1c1c7208 */ /* 0x002fca0000000000 */
[C---:B------:R-:W-:Y:S01]  /*0c30*/  FFMA.FTZ R29, -R28.reuse, 0.693145751953125, R23 ;  /* 0x3f3172001c1d7823 */ /* 0x040fe20000010117 */
[----:B------:R-:W-:-:S03]  /*0c40*/  FSETP.NEU.AND P4, PT, R28, 128, PT ;  /* 0x430000001c00780b */ /* 0x000fc60003f8d000 */
[C---:B------:R-:W-:Y:S01]  /*0c50*/  FFMA.FTZ R29, -R28.reuse, 1.428606765330187045e-06, R29 ;  /* 0x35bfbe8e1c1d7823 */ /* 0x040fe2000001011d */
[----:B0-----:R-:W-:-:S03]  /*0c60*/  FSEL R12, R28, 127, P4 ;  /* 0x42fe00001c0c7808 */ /* 0x001fc60002000000 */
[----:B------:R-:W-:Y:S01]  /*0c70*/  FFMA.FTZ R14, R29, R0, 0.0083824126049876213074 ;  /* 0x3c0956631d0e7423 */ /* 0x000fe20000010000 */
[----:B------:R-:W-:-:S03]  /*0c80*/  FSETP.GT.AND P3, PT, R26, -R19, PT ;  /* 0x800000131a00720b */ /* 0x000fc60003f64000 */
[C---:B------:R-:W-:Y:S01]  /*0c90*/  FFMA.FTZ R26, R29.reuse, R14, 0.041667830199003219604 ;  /* 0x3d2aabe31d1a7423 */ /* 0x040fe2000001000e */
[----:B------:R-:W-:Y:S01]  /*0ca0*/  FADD R14, R18, R27 ;  /* 0x0000001b120e7221 */ /* 0x000fe20000000000 */
[----:B------:R-:W0:Y:S02]  /*0cb0*/  MUFU.EX2 R12, R12 ;  /* 0x0000000c000c7308 */ /* 0x000e240000000800 */
[----:B------:R-:W-:Y:S01]  /*0cc0*/  FFMA.FTZ R26, R29, R26, 0.16666397452354431152 ;  /* 0x3e2aa9f61d1a7423 */ /* 0x000fe2000001001a */
[----:B------:R-:W-:-:S03]  /*0cd0*/  FMUL R13, R14, 1.4426950216293334961 ;  /* 0x3fb8aa3b0e0d7820 */ /* 0x000fc60000400000 */
[----:B------:R-:W-:Y:S02]  /*0ce0*/  FFMA.FTZ R26, R29, R26, 0.49999994039535522461 ;  /* 0x3efffffe1d1a7423 */ /* 0x000fe4000001001a */
[----:B------:R-:W1:Y:S01]  /*0cf0*/  FRND R15, R13 ;  /* 0x0000000d000f7307 */ /* 0x000e620000201000 */
[----:B------:R-:W-:Y:S01]  /*0d00*/  FSETP.GT.AND P2, PT, R27, -R18, PT ;  /* 0x800000121b00720b */ /* 0x000fe20003f44000 */
[----:B------:R-:W-:Y:S01]  /*0d10*/  FMUL R26, R29, R26 ;  /* 0x0000001a1d1a7220 */ /* 0x000fe20000400000 */
[----:B------:R-:W-:-:S03]  /*0d20*/  FADD.FTZ R18, |R14|, -RZ ;  /* 0x800000ff0e127221 */ /* 0x000fc60000010200 */
[----:B------:R-:W-:Y:S01]  /*0d30*/  FFMA.FTZ R29, R29, R26, R29 ;  /* 0x0000001a1d1d7223 */ /* 0x000fe2000001001d */
[----:B0-----:R-:W-:Y:S01]  /*0d40*/  FADD R19, R12, -1 ;  /* 0xbf8000000c137421 */ /* 0x001fe20000000000 */
[----:B------:R-:W-:Y:S02]  /*0d50*/  FSETP.GEU.AND P0, PT, R18, 0.40999999642372131348, PT ;  /* 0x3ed1eb851200780b */ /* 0x000fe40003f0e000 */
[----:B------:R-:W-:Y:S01]  /*0d60*/  FSEL R28, R28, 127, P4 ;  /* 0x42fe00001c1c7808 */ /* 0x000fe20002000000 */
[----:B------:R-:W-:Y:S01]  /*0d70*/  FFMA.FTZ R19, R12, R29, R19 ;  /* 0x0000001d0c137223 */ /* 0x000fe20000010013 */
[----:B------:R-:W-:Y:S02]  /*0d80*/  FSETP.NEU.AND P1, PT, R23, RZ, PT ;  /* 0x000000ff1700720b */ /* 0x000fe40003f2d000 */
[----:B-1----:R-:W-:Y:S01]  /*0d90*/  FSEL R15, R15, RZ, P0 ;  /* 0x000000ff0f0f7208 */ /* 0x002fe20000000000 */
[----:B------:R-:W-:Y:S01]  /*0da0*/  @!P4 FADD R19, R19, R19 ;  /* 0x000000131313c221 */ /* 0x000fe20000000000 */
[----:B------:R-:W-:-:S03]  /*0db0*/  FSETP.GT.AND P4, PT, R28, 128, PT ;  /* 0x430000001c00780b */ /* 0x000fc60003f84000 */
[----:B------:R-:W-:Y:S01]  /*0dc0*/  FFMA.FTZ R18, -R15, 0.693145751953125, R14 ;  /* 0x3f3172000f127823 */ /* 0x000fe2000001010e */
[----:B------:R-:W-:Y:S02]  /*0dd0*/  FSEL R12, R19, +INF , !P4 ;  /* 0x7f800000130c7808 */ /* 0x000fe40006000000 */
[----:B------:R-:W-:Y:S01]  /*0de0*/  FSETP.GEU.AND P5, PT, R28, -25, PT ;  /* 0xc1c800001c00780b */ /* 0x000fe20003fae000 */
[C---:B------:R-:W-:Y:S01]  /*0df0*/  FFMA.FTZ R19, -R15.reuse, 1.428606765330187045e-06, R18 ;  /* 0x35bfbe8e0f137823 */ /* 0x040fe20000010112 */
[----:B------:R-:W-:Y:S01]  /*0e00*/  FSETP.NEU.AND P4, PT, R15, 128, PT ;  /* 0x430000000f00780b */ /* 0x000fe20003f8d000 */
[----:B------:R-:W-:Y:S01]  /*0e10*/  FADD R26, R23, R23 ;  /* 0x00000017171a7221 */ /* 0x000fe20000000000 */
[----:B------:R-:W-:Y:S01]  /*0e20*/  FSETP.GT.AND P0, PT, R24, -R17, PT ;  /* 0x800000111800720b */ /* 0x000fe20003f04000 */
[----:B------:R-:W-:Y:S01]  /*0e30*/  FADD R13, R17, R24 ;  /* 0x00000018110d7221 */ /* 0x000fe20000000000 */
[----:B------:R-:W-:Y:S01]  /*0e40*/  @P1 FSEL R26, R12, -1, P5 ;  /* 0xbf8000000c1a1808 */ /* 0x000fe20002800000 */
[----:B------:R-:W-:Y:S01]  /*0e50*/  FFMA.FTZ R12, R19, R0, 0.0083824126049876213074 ;  /* 0x3c095663130c7423 */ /* 0x000fe20000010000 */
[----:B------:R-:W-:Y:S01]  /*0e60*/  FSEL R17, R15, 127, P4 ;  /* 0x42fe00000f117808 */ /* 0x000fe20002000000 */
[----:B------:R-:W-:-:S02]  /*0e70*/  FMUL R18, R13, 1.4426950216293334961 ;  /* 0x3fb8aa3b0d127820 */ /* 0x000fc40000400000 */
[----:B------:R-:W-:-:S03]  /*0e80*/  FFMA.FTZ R12, R19, R12, 0.041667830199003219604 ;  /* 0x3d2aabe3130c7423 */ /* 0x000fc6000001000c */
[----:B------:R-:W0:Y:S01]  /*0e90*/  MUFU.EX2 R17, R17 ;  /* 0x0000001100117308 */ /* 0x000e220000000800 */
[----:B------:R-:W-:Y:S01]  /*0ea0*/  FFMA.FTZ R24, R19, R12, 0.16666397452354431152 ;  /* 0x3e2aa9f613187423 */ /* 0x000fe2000001000c */
[----:B------:R-:W-:-:S06]  /*0eb0*/  FADD.FTZ R12, |R13|, -RZ ;  /* 0x800000ff0d0c7221 */ /* 0x000fcc0000010200 */
[----:B------:R-:W1:Y:S01]  /*0ec0*/  FRND R18, R18 ;  /* 0x0000001200127307 */ /* 0x000e620000201000 */
[----:B------:R-:W-:Y:S01]  /*0ed0*/  FFMA.FTZ R24, R19, R24, 0.49999994039535522461 ;  /* 0x3efffffe13187423 */ /* 0x000fe20000010018 */
[----:B------:R-:W-:-:S03]  /*0ee0*/  FSETP.GEU.AND P5, PT, R12, 0.40999999642372131348, PT ;  /* 0x3ed1eb850c00780b */ /* 0x000fc60003fae000 */
[----:B------:R-:W-:Y:S01]  /*0ef0*/  FMUL R24, R19, R24 ;  /* 0x0000001813187220 */ /* 0x000fe20000400000 */
[----:B------:R-:W-:Y:S01]  /*0f00*/  FSETP.GT.AND P1, PT, R25, -R16, PT ;  /* 0x800000101900720b */ /* 0x000fe20003f24000 */
[----:B------:R-:W-:Y:S01]  /*0f10*/  FADD R12, R16, R25 ;  /* 0x00000019100c7221 */ /* 0x000fe20000000000 */
[----:B0-----:R-:W-:Y:S01]  /*0f20*/  FADD R16, R17, -1 ;  /* 0xbf80000011107421 */ /* 0x001fe20000000000 */
[----:B------:R-:W-:-:S04]  /*0f30*/  FFMA.FTZ R24, R19, R24, R19 ;  /* 0x0000001813187223 */ /* 0x000fc80000010013 */
[----:B------:R-:W-:Y:S01]  /*0f40*/  FFMA.FTZ R19, R17, R24, R16 ;  /* 0x0000001811137223 */ /* 0x000fe20000010010 */
[----:B-1----:R-:W-:Y:S02]  /*0f50*/  FSEL R18, R18, RZ, P5 ;  /* 0x000000ff12127208 */ /* 0x002fe40002800000 */
[----:B------:R-:W-:Y:S01]  /*0f60*/  FSEL R24, R15, 127, P4 ;  /* 0x42fe00000f187808 */ /* 0x000fe20002000000 */
[----:B------:R-:W-:Y:S01]  /*0f70*/  @!P4 FADD R19, R19, R19 ;  /* 0x000000131313c221 */ /* 0x000fe20000000000 */
[----:B------:R-:W-:Y:S01]  /*0f80*/  FSETP.NEU.AND P5, PT, R14, RZ, PT ;  /* 0x000000ff0e00720b */ /* 0x000fe20003fad000 */
[----:B------:R-:W-:Y:S01]  /*0f90*/  FFMA.FTZ R15, -R18, 0.693145751953125, R13 ;  /* 0x3f317200120f7823 */ /* 0x000fe2000001010d */
[----:B------:R-:W-:-:S03]  /*0fa0*/  FSETP.GT.AND P4, PT, R24, 128, PT ;  /* 0x430000001800780b */ /* 0x000fc60003f84000 */
[C---:B------:R-:W-:Y:S01]  /*0fb0*/  FFMA.FTZ R15, -R18.reuse, 1.428606765330187045e-06, R15 ;  /* 0x35bfbe8e120f7823 */ /* 0x040fe2000001010f */
[----:B------:R-:W-:Y:S01]  /*0fc0*/  FSEL R19, R19, +INF , !P4 ;  /* 0x7f80000013137808 */ /* 0x000fe20006000000 */
[----:B------:R0:W1:Y:S01]  /*0fd0*/  MUFU.SQRT R16, R22 ;  /* 0x0000001600107308 */ /* 0x0000620000002000 */
[----:B------:R-:W-:Y:S01]  /*0fe0*/  FSETP.NEU.AND P4, PT, R18, 128, PT ;  /* 0x430000001200780b */ /* 0x000fe20003f8d000 */
[----:B------:R-:W-:Y:S01]  /*0ff0*/  FMUL R17, R12, 1.4426950216293334961 ;  /* 0x3fb8aa3b0c117820 */ /* 0x000fe20000400000 */
[----:B------:R-:W-:Y:S02]  /*1000*/  FSETP.GEU.AND P6, PT, R24, -25, PT ;  /* 0xc1c800001800780b */ /* 0x000fe40003fce000 */
[----:B------:R-:W-:Y:S01]  /*1010*/  FSEL R24, R18, 127, P4 ;  /* 0x42fe000012187808 */ /* 0x000fe20002000000 */
[----:B0-----:R-:W-:Y:S01]  /*1020*/  FFMA.FTZ R22, R15, R0, 0.0083824126049876213074 ;  /* 0x3c0956630f167423 */ /* 0x001fe20000010000 */
[----:B------:R-:W-:Y:S01]  /*1030*/  FADD R25, R14, R14 ;  /* 0x0000000e0e197221 */ /* 0x000fe20000000000 */
[----:B------:R-:W-:-:S02]  /*1040*/  @P5 FSEL R25, R19, -1, P6 ;  /* 0xbf80000013195808 */ /* 0x000fc40003000000 */
[C---:B------:R-:W-:Y:S01]  /*1050*/  FFMA.FTZ R22, R15.reuse, R22, 0.041667830199003219604 ;  /* 0x3d2aabe30f167423 */ /* 0x040fe20000010016 */
[----:B------:R-:W0:Y:S03]  /*1060*/  FRND R17, R17 ;  /* 0x0000001100117307 */ /* 0x000e260000201000 */
[----:B------:R-:W-:-:S05]  /*1070*/  FFMA.FTZ R28, R15, R22, 0.16666397452354431152 ;  /* 0x3e2aa9f60f1c7423 */ /* 0x000fca0000010016 */
[----:B------:R-:W2:Y:S01]  /*1080*/  MUFU.EX2 R19, R24 ;  /* 0x0000001800137308 */ /* 0x000ea20000000800 */
[----:B------:R-:W-:Y:S01]  /*1090*/  FADD.FTZ R22, |R12|, -RZ ;  /* 0x800000ff0c167221 */ /* 0x000fe20000010200 */
[----:B------:R-:W-:Y:S01]  /*10a0*/  FFMA.FTZ R28, R15, R28, 0.49999994039535522461 ;  /* 0x3efffffe0f1c7423 */ /* 0x000fe2000001001c */
[----:B-1----:R-:W-:-:S03]  /*10b0*/  FSETP.GT.AND P5, PT, R16, 8.50705917302346158658e+37, PT ;  /* 0x7e8000001000780b */ /* 0x002fc60003fa4000 */
[----:B------:R-:W-:Y:S01]  /*10c0*/  FMUL R28, R15, R28 ;  /* 0x0000001c0f1c7220 */ /* 0x000fe20000400000 */
[----:B------:R-:W-:-:S03]  /*10d0*/  FSETP.GEU.AND P6, PT, R22, 0.40999999642372131348, PT ;  /* 0x3ed1eb851600780b */ /* 0x000fc60003fce000 */
[----:B------:R-:W-:Y:S01]  /*10e0*/  FFMA.FTZ R28, R15, R28, R15 ;  /* 0x0000001c0f1c7223 */ /* 0x000fe2000001000f */
[----:B0-----:R-:W-:Y:S01]  /*10f0*/  FSEL R15, R17, RZ, P6 ;  /* 0x000000ff110f7208 */ /* 0x001fe20003000000 */
[----:B--2---:R-:W-:-:S04]  /*1100*/  FADD R22, R19, -1 ;  /* 0xbf80000013167421 */ /* 0x004fc80000000000 */
[----:B------:R-:W-:Y:S01]  /*1110*/  FFMA.FTZ R19, R19, R28, R22 ;  /* 0x0000001c13137223 */ /* 0x000fe20000010016 */
[----:B------:R-:W-:Y:S01]  /*1120*/  FFMA.FTZ R22, -R15, 0.693145751953125, R12 ;  /* 0x3f3172000f167823 */ /* 0x000fe2000001010c */
[C---:B------:R-:W-:Y:S01]  /*1130*/  FSETP.GEU.AND P6, PT, R16.reuse, 1.175494350822287508e-38, PT ;  /* 0x008000001000780b */ /* 0x040fe20003fce000 */
[----:B------:R-:W-:Y:S01]  /*1140*/  @P5 FMUL R16, R16, 0.25 ;  /* 0x3e80000010105820 */ /* 0x000fe20000400000 */
[----:B------:R-:W-:Y:S01]  /*1150*/  FSEL R24, R21, 1, P5 ;  /* 0x3f80000015187808 */ /* 0x000fe20002800000 */
[C---:B------:R-:W-:Y:S01]  /*1160*/  FFMA.FTZ R17, -R15.reuse, 1.428606765330187045e-06, R22 ;  /* 0x35bfbe8e0f117823 */ /* 0x040fe20000010116 */
[----:B------:R-:W-:-:S03]  /*1170*/  FSETP.NEU.AND P5, PT, R15, 128, PT ;  /* 0x430000000f00780b */ /* 0x000fc60003fad000 */
[----:B------:R-:W-:Y:S01]  /*1180*/  FFMA.FTZ R28, R17, R0, 0.0083824126049876213074 ;  /* 0x3c095663111c7423 */ /* 0x000fe20000010000 */
[----:B------:R-:W-:-:S03]  /*1190*/  FSEL R22, R15, 127, P5 ;  /* 0x42fe00000f167808 */ /* 0x000fc60002800000 */
[C---:B------:R-:W-:Y:S01]  /*11a0*/  FFMA.FTZ R28, R17.reuse, R28, 0.041667830199003219604 ;  /* 0x3d2aabe3111c7423 */ /* 0x040fe2000001001c */
[----:B------:R-:W0:Y:S03]  /*11b0*/  MUFU.EX2 R21, R22 ;  /* 0x0000001600157308 */ /* 0x000e260000000800 */
[----:B------:R-:W-:-:S04]  /*11c0*/  FFMA.FTZ R28, R17, R28, 0.16666397452354431152 ;  /* 0x3e2aa9f6111c7423 */ /* 0x000fc8000001001c */
[----:B------:R-:W-:-:S04]  /*11d0*/  FFMA.FTZ R28, R17, R28, 0.49999994039535522461 ;  /* 0x3efffffe111c7423 */ /* 0x000fc8000001001c */
[----:B------:R-:W-:Y:S01]  /*11e0*/  FMUL R28, R17, R28 ;  /* 0x0000001c111c7220 */ /* 0x000fe20000400000 */
[----:B------:R-:W-:-:S03]  /*11f0*/  @!P6 FMUL R16, R16, 16777216 ;  /* 0x4b8000001010e820 */ /* 0x000fc60000400000 */
[----:B------:R-:W-:Y:S01]  /*1200*/  FFMA.FTZ R28, R17, R28, R17 ;  /* 0x0000001c111c7223 */ /* 0x000fe20000010011 */
[----:B0-----:R-:W-:Y:S01]  /*1210*/  FADD R17, R21, -1 ;  /* 0xbf80000015117421 */ /* 0x001fe20000000000 */
[----:B------:R-:W-:-:S03]  /*1220*/  @!P6 FMUL R24, R24, 16777216 ;  /* 0x4b8000001818e820 */ /* 0x000fc60000400000 */
[----:B------:R-:W-:Y:S02]  /*1230*/  FFMA.FTZ R21, R21, R28, R17 ;  /* 0x0000001c15157223 */ /* 0x000fe40000010011 */
[----:B------:R-:W0:Y:S01]  /*1240*/  MUFU.RCP R17, R16 ;  /* 0x0000001000117308 */ /* 0x000e220000001000 */
[----:B------:R-:W-:Y:S02]  /*1250*/  FSEL R18, R18, 127, P4 ;  /* 0x42fe000012127808 */ /* 0x000fe40002000000 */
[----:B------:R-:W-:Y:S01]  /*1260*/  FSETP.NEU.AND P6, PT, R13, RZ, PT ;  /* 0x000000ff0d00720b */ /* 0x000fe20003fcd000 */
[----:B------:R-:W-:Y:S01]  /*1270*/  @!P4 FADD R19, R19, R19 ;  /* 0x000000131313c221 */ /* 0x000fe20000000000 */
[----:B------:R-:W-:-:S04]  /*1280*/  FSETP.GT.AND P4, PT, R18, 128, PT ;  /* 0x430000001200780b */ /* 0x000fc80003f84000 */
[----:B------:R-:W-:Y:S02]  /*1290*/  FSEL R19, R19, +INF , !P4 ;  /* 0x7f80000013137808 */ /* 0x000fe40006000000 */
[----:B------:R-:W-:Y:S01]  /*12a0*/  FSETP.GEU.AND P4, PT, R18, -25, PT ;  /* 0xc1c800001200780b */ /* 0x000fe20003f8e000 */
[----:B------:R-:W-:Y:S01]  /*12b0*/  FADD R22, R13, R13 ;  /* 0x0000000d0d167221 */ /* 0x000fe20000000000 */
[----:B0-----:R-:W-:-:S03]  /*12c0*/  FMUL R24, R17, R24 ;  /* 0x0000001811187220 */ /* 0x001fc60000400000 */
[----:B------:R-:W-:Y:S02]  /*12d0*/  @P6 FSEL R22, R19, -1, P4 ;  /* 0xbf80000013166808 */ /* 0x000fe40002000000 */
[----:B------:R-:W4:Y:S01]  /*12e0*/  LDG.E.128 R16, desc[UR4][R4.64+0x800] ;  /* 0x0008000404107981 */ /* 0x000f22000c1e1d00 */
[----:B------:R-:W-:Y:S02]  /*12f0*/  FSETP.NEU.AND P4, PT, R12, RZ, PT ;  /* 0x000000ff0c00720b */ /* 0x000fe40003f8d000 */
[----:B------:R-:W-:Y:S01]  /*1300*/  FSEL R15, R15, 127, P5 ;  /* 0x42fe00000f0f7808 */ /* 0x000fe20002800000 */
[----:B------:R-:W-:-:S03]  /*1310*/  @!P5 FADD R21, R21, R21 ;  /* 0x000000151515d221 */ /* 0x000fc60000000000 */
[C---:B------:R-:W-:Y:S02]  /*1320*/  FSETP.GT.AND P5, PT, R15.reuse, 128, PT ;  /* 0x430000000f00780b */ /* 0x040fe40003fa4000 */
[----:B------:R-:W-:Y:S02]  /*1330*/  FSETP.GEU.AND P6, PT, R15, -25, PT ;  /* 0xc1c800000f00780b */ /* 0x000fe40003fce000 */
[----:B------:R-:W-:Y:S01]  /*1340*/  FSEL R15, R21, +INF , !P5 ;  /* 0x7f800000150f7808 */ /* 0x000fe20006800000 */
[----:B------:R-:W-:-:S03]  /*1350*/  FADD R21, R12, R12 ;  /* 0x0000000c0c157221 */ /* 0x000fc60000000000 */
[----:B------:R-:W-:Y:S02]  /*1360*/  @P4 FSEL R21, R15, -1, P6 ;  /* 0xbf8000000f154808 */ /* 0x000fe40003000000 */
[----:B------:R-:W-:Y:S02]  /*1370*/  FSEL R15, R23, R26, P3 ;  /* 0x0000001a170f7208 */ /* 0x000fe40001800000 */
[----:B------:R-:W-:Y:S01]  /*1380*/  FSEL R14, R14, R25, P2 ;  /* 0x000000190e0e7208 */ /* 0x000fe20001000000 */
[----:B----4-:R-:W-:-:S04]  /*1390*/  FADD R16, R16, R7 ;  /* 0x0000000710107221 */ /* 0x010fc80000000000 */
[----:B------:R-:W-:Y:S01]  /*13a0*/  FADD R23, -R6, R16 ;  /* 0x0000001006177221 */ /* 0x000fe20000000100 */
[----:B------:R-:W-:-:S03]  /*13b0*/  FADD R17, R17, R7 ;  /* 0x0000000711117221 */ /* 0x000fc60000000000 */
[-C--:B------:R-:W-:Y:S01]  /*13c0*/  FMUL R23, R23, R24.reuse ;  /* 0x0000001817177220 */ /* 0x080fe20000400000 */
[--C-:B------:R-:W-:Y:S01]  /*13d0*/  FADD R19, R19, R7.reuse ;  /* 0x0000000713137221 */ /* 0x100fe20000000000 */
[----:B------:R-:W-:Y:S02]  /*13e0*/  FADD R18, R18, R7 ;  /* 0x0000000712127221 */ /* 0x000fe40000000000 */
[----:B-----5:R-:W-:Y:S01]  /*13f0*/  FFMA R23, R3, R23, R20 ;  /* 0x0000001703177223 */ /* 0x020fe20000000014 */
[C---:B------:R-:W-:Y:S01]  /*1400*/  FADD R7, -R6.reuse, R17 ;  /* 0x0000001106077221 */ /* 0x040fe20000000100 */
[C---:B------:R-:W-:Y:S01]  /*1410*/  FADD R27, -R6.reuse, R19 ;  /* 0x00000013061b7221 */ /* 0x040fe20000000100 */
[----:B------:R-:W-:Y:S01]  /*1420*/  FADD R29, -R6, R18 ;  /* 0x00000012061d7221 */ /* 0x000fe20000000100 */
[----:B------:R-:W-:Y:S01]  /*1430*/  FMUL R26, R23, 1.4426950216293334961 ;  /* 0x3fb8aa3b171a7820 */ /* 0x000fe20000400000 */
[-C--:B------:R-:W-:Y:S01]  /*1440*/  FMUL R6, R7, R24.reuse ;  /* 0x0000001807067220 */ /* 0x080fe20000400000 */
[-C--:B------:R-:W-:Y:S01]  /*1450*/  FMUL R27, R27, R24.reuse ;  /* 0x000000181b1b7220 */ /* 0x080fe20000400000 */
[----:B------:R-:W-:-:S02]  /*1460*/  FMUL R7, R29, R24 ;  /* 0x000000181d077220 */ /* 0x000fc40000400000 */
[----:B------:R-:W0:Y:S01]  /*1470*/  FRND R24, R26 ;  /* 0x0000001a00187307 */ /* 0x000e220000201000 */
[C-C-:B------:R-:W-:Y:S01]  /*1480*/  FFMA R6, R3.reuse, R6, R20.reuse ;  /* 0x0000000603067223 */ /* 0x140fe20000000014 */
[C-C-:B------:R-:W-:Y:S01]  /*1490*/  FFMA R7, R3.reuse, R7, R20.reuse ;  /* 0x0000000703077223 */ /* 0x140fe20000000014 */
[----:B------:R-:W-:Y:S01]  /*14a0*/  FFMA R3, R3, R27, R20 ;  /* 0x0000001b03037223 */ /* 0x000fe20000000014 */
[----:B------:R-:W-:-:S05]  /*14b0*/  FADD.FTZ R20, |R23|, -RZ ;  /* 0x800000ff17147221 */ /* 0x000fca0000010200 */
[----:B------:R-:W-:-:S04]  /*14c0*/  FSETP.GEU.AND P3, PT, R20, 0.40999999642372131348, PT ;  /* 0x3ed1eb851400780b */ /* 0x000fc80003f6e000 */
[----:B0-----:R-:W-:-:S05]  /*14d0*/  FSEL R24, R24, RZ, P3 ;  /* 0x000000ff18187208 */ /* 0x001fca0001800000 */
[----:B------:R-:W-:-:S04]  /*14e0*/  FFMA.FTZ R27, -R24, 0.693145751953125, R23 ;  /* 0x3f317200181b7823 */ /* 0x000fc80000010117 */
[----:B------:R-:W-:-:S04]  /*14f0*/  FFMA.FTZ R27, -R24, 1.428606765330187045e-06, R27 ;  /* 0x35bfbe8e181b7823 */ /* 0x000fc8000001011b */
[----:B------:R-:W-:-:S04]  /*1500*/  FFMA.FTZ R20, R27, R0, 0.0083824126049876213074 ;  /* 0x3c0956631b147423 */ /* 0x000fc80000010000 */
[----:B------:R-:W-:-:S04]  /*1510*/  FFMA.FTZ R20, R27, R20, 0.041667830199003219604 ;  /* 0x3d2aabe31b147423 */ /* 0x000fc80000010014 */
[----:B------:R-:W-:Y:S01]  /*1520*/  FFMA.FTZ R20, R27, R20, 0.16666397452354431152 ;  /* 0x3e2aa9f61b147423 */ /* 0x000fe20000010014 */
[----:B------:R-:W-:-:S03]  /*1530*/  FSETP.NEU.AND P3, PT, R24, 128, PT ;  /* 0x430000001800780b */ /* 0x000fc60003f6d000 */
[----:B------:R-:W-:Y:S01]  /*1540*/  FFMA.FTZ R20, R27, R20, 0.49999994039535522461 ;  /* 0x3efffffe1b147423 */ /* 0x000fe20000010014 */
[----:B------:R-:W-:-:S03]  /*1550*/  FSEL R24, R24, 127, P3 ;  /* 0x42fe000018187808 */ /* 0x000fc60001800000 */
[----:B------:R-:W-:-:S04]  /*1560*/  FMUL R20, R27, R20 ;  /* 0x000000141b147220 */ /* 0x000fc80000400000 */
[----:B------:R-:W-:Y:S02]  /*1570*/  FFMA.FTZ R27, R27, R20, R27 ;  /* 0x000000141b1b7223 */ /* 0x000fe4000001001b */
[----:B------:R-:W0:Y:S01]  /*1580*/  MUFU.EX2 R20, R24 ;  /* 0x0000001800147308 */ /* 0x000e220000000800 */
[----:B------:R-:W-:Y:S02]  /*1590*/  FSETP.NEU.AND P4, PT, R23, RZ, PT ;  /* 0x000000ff1700720b */ /* 0x000fe40003f8d000 */
[----:B------:R-:W-:Y:S01]  /*15a0*/  FSETP.GT.AND P2, PT, R24, 128, PT ;  /* 0x430000001800780b */ /* 0x000fe20003f44000 */
[----:B0-----:R-:W-:-:S04]  /*15b0*/  FADD R25, R20, -1 ;  /* 0xbf80000014197421 */ /* 0x001fc80000000000 */
[----:B------:R-:W-:-:S04]  /*15c0*/  FFMA.FTZ R20, R20, R27, R25 ;  /* 0x0000001b14147223 */ /* 0x000fc80000010019 */
[----:B------:R-:W-:Y:S01]  /*15d0*/  @!P3 FADD R20, R20, R20 ;  /* 0x000000141414b221 */ /* 0x000fe20000000000 */
[----:B------:R-:W-:-:S04]  /*15e0*/  FSETP.GEU.AND P3, PT, R24, -25, PT ;  /* 0xc1c800001800780b */ /* 0x000fc80003f6e000 */
[----:B------:R-:W-:Y:S02]  /*15f0*/  FSEL R20, R20, +INF , !P2 ;  /* 0x7f80000014147808 */ /* 0x000fe40005000000 */
[C---:B------:R-:W-:Y:S02]  /*1600*/  FSETP.GT.AND P2, PT, R23.reuse, RZ, PT ;  /* 0x000000ff1700720b */ /* 0x040fe40003f44000 */
[----:B------:R-:W-:Y:S01]  /*1610*/  FSEL R20, R20, -1, P3 ;  /* 0xbf80000014147808 */ /* 0x000fe20001800000 */
[----:B------:R-:W-:-:S05]  /*1620*/  @!P4 FADD R20, R23, R23 ;  /* 0x000000171714c221 */ /* 0x000fca0000000000 */
[----:B------:R-:W-:-:S05]  /*1630*/  FSEL R27, R23, R20, P2 ;  /* 0x00000014171b7208 */ /* 0x000fca0001000000 */
[----:B------:R-:W-:-:S04]  /*1640*/  FADD R20, R8, R27 ;  /* 0x0000001b08147221 */ /* 0x000fc80000000000 */
[----:B------:R-:W-:-:S04]  /*1650*/  FMUL R24, R20, 1.4426950216293334961 ;  /* 0x3fb8aa3b14187820 */ /* 0x000fc80000400000 */
[----:B------:R-:W0:Y:S01]  /*1660*/  FRND R23, R24 ;  /* 0x0000001800177307 */ /* 0x000e220000201000 */
[----:B------:R-:W-:-:S05]  /*1670*/  FADD.FTZ R25, |R20|, -RZ ;  /* 0x800000ff14197221 */ /* 0x000fca0000010200 */
[----:B------:R-:W-:-:S04]  /*1680*/  FSETP.GEU.AND P2, PT, R25, 0.40999999642372131348, PT ;  /* 0x3ed1eb851900780b */ /* 0x000fc80003f4e000 */
[----:B0-----:R-:W-:-:S05]  /*1690*/  FSEL R23, R23, RZ, P2 ;  /* 0x000000ff17177208 */ /* 0x001fca0001000000 */
[----:B------:R-:W-:Y:S01]  /*16a0*/  FFMA.FTZ R26, -R23, 0.693145751953125, R20 ;  /* 0x3f317200171a7823 */ /* 0x000fe20000010114 */
[----:B------:R-:W-:-:S03]  /*16b0*/  FSETP.GT.AND P2, PT, R27, -R8, PT ;  /* 0x800000081b00720b */ /* 0x000fc60003f44000 */
[C---:B------:R-:W-:Y:S01]  /*16c0*/  FFMA.FTZ R25, -R23.reuse, 1.428606765330187045e-06, R26 ;  /* 0x35bfbe8e17197823 */ /* 0x040fe2000001011a */
[----:B------:R-:W-:-:S03]  /*16d0*/  FSETP.NEU.AND P5, PT, R23, 128, PT ;  /* 0x430000001700780b */ /* 0x000fc60003fad000 */
[----:B------:R-:W-:Y:S01]  /*16e0*/  FFMA.FTZ R8, R25, R0, 0.0083824126049876213074 ;  /* 0x3c09566319087423 */ /* 0x000fe20000010000 */
[----:B------:R-:W-:-:S03]  /*16f0*/  FSEL R27, R23, 127, P5 ;  /* 0x42fe0000171b7808 */ /* 0x000fc60002800000 */
[C---:B------:R-:W-:Y:S01]  /*1700*/  FFMA.FTZ R8, R25.reuse, R8, 0.041667830199003219604 ;  /* 0x3d2aabe319087423 */ /* 0x040fe20000010008 */
[----:B------:R-:W0:Y:S03]  /*1710*/  MUFU.EX2 R24, R27 ;  /* 0x0000001b00187308 */ /* 0x000e260000000800 */
[----:B------:R-:W-:-:S04]  /*1720*/  FFMA.FTZ R8, R25, R8, 0.16666397452354431152 ;  /* 0x3e2aa9f619087423 */ /* 0x000fc80000010008 */
[----:B------:R-:W-:Y:S01]  /*1730*/  FFMA.FTZ R8, R25, R8, 0.49999994039535522461 ;  /* 0x3efffffe19087423 */ /* 0x000fe20000010008 */
[----:B------:R-:W-:-:S03]  /*1740*/  FMUL R26, R3, 1.4426950216293334961 ;  /* 0x3fb8aa3b031a7820 */ /* 0x000fc60000400000 */
[----:B------:R-:W-:-:S04]  /*1750*/  FMUL R8, R25, R8 ;  /* 0x0000000819087220 */ /* 0x000fc80000400000 */
[----:B------:R-:W-:Y:S01]  /*1760*/  FFMA.FTZ R25, R25, R8, R25 ;  /* 0x0000000819197223 */ /* 0x000fe20000010019 */
[C---:B0-----:R-:W-:Y:S01]  /*1770*/  FADD R29, R24.reuse, -1 ;  /* 0xbf800000181d7421 */ /* 0x041fe20000000000 */
[----:B------:R-:W0:Y:S03]  /*1780*/  FRND R8, R26 ;  /* 0x0000001a00087307 */ /* 0x000e260000201000 */
[----:B------:R-:W-:Y:S01]  /*1790*/  FFMA.FTZ R24, R24, R25, R29 ;  /* 0x0000001918187223 */ /* 0x000fe2000001001d */
[----:B------:R-:W-:-:S05]  /*17a0*/  FADD.FTZ R25, |R3|, -RZ ;  /* 0x800000ff03197221 */ /* 0x000fca0000010200 */
[----:B------:R-:W-:-:S04]  /*17b0*/  FSETP.GEU.AND P3, PT, R25, 0.40999999642372131348, PT ;  /* 0x3ed1eb851900780b */ /* 0x000fc80003f6e000 */
[----:B0-----:R-:W-:-:S05]  /*17c0*/  FSEL R8, R8, RZ, P3 ;  /* 0x000000ff08087208 */ /* 0x001fca0001800000 */
[C---:B------:R-:W-:Y:S01]  /*17d0*/  FFMA.FTZ R25, -R8.reuse, 0.693145751953125, R3 ;  /* 0x3f31720008197823 */ /* 0x040fe20000010103 */
[----:B------:R-:W-:-:S03]  /*17e0*/  FSETP.NEU.AND P4, PT, R8, 128, PT ;  /* 0x430000000800780b */ /* 0x000fc60003f8d000 */
[C---:B------:R-:W-:Y:S01]  /*17f0*/  FFMA.FTZ R25, -R8.reuse, 1.428606765330187045e-06, R25 ;  /* 0x35bfbe8e08197823 */ /* 0x040fe20000010119 */
[----:B------:R-:W-:-:S03]  /*1800*/  FSEL R8, R8, 127, P4 ;  /* 0x42fe000008087808 */ /* 0x000fc60002000000 */
[C---:B------:R-:W-:Y:S01]  /*1810*/  FFMA.FTZ R28, R25.reuse, R0, 0.0083824126049876213074 ;  /* 0x3c095663191c7423 */ /* 0x040fe20000010000 */
[----:B------:R-:W0:Y:S03]  /*1820*/  MUFU.EX2 R26, R8 ;  /* 0x00000008001a7308 */ /* 0x000e260000000800 */
[----:B------:R-:W-:-:S04]  /*1830*/  FFMA.FTZ R28, R25, R28, 0.041667830199003219604 ;  /* 0x3d2aabe3191c7423 */ /* 0x000fc8000001001c */
[----:B------:R-:W-:Y:S01]  /*1840*/  FFMA.FTZ R28, R25, R28, 0.16666397452354431152 ;  /* 0x3e2aa9f6191c7423 */ /* 0x000fe2000001001c */
[----:B------:R-:W-:-:S03]  /*1850*/  FSETP.NEU.AND P3, PT, R20, RZ, PT ;  /* 0x000000ff1400720b */ /* 0x000fc60003f6d000 */
[----:B------:R-:W-:Y:S01]  /*1860*/  FFMA.FTZ R28, R25, R28, 0.49999994039535522461 ;  /* 0x3efffffe191c7423 */ /* 0x000fe2000001001c */
[----:B------:R-:W-:Y:S01]  /*1870*/  FSEL R23, R23, 127, P5 ;  /* 0x42fe000017177808 */ /* 0x000fe20002800000 */
[----:B------:R-:W-:Y:S02]  /*1880*/  @!P5 FADD R24, R24, R24 ;  /* 0x000000181818d221 */ /* 0x000fe40000000000 */
[----:B------:R-:W-:Y:S01]  /*1890*/  FMUL R28, R25, R28 ;  /* 0x0000001c191c7220 */ /* 0x000fe20000400000 */
[----:B------:R-:W-:Y:S01]  /*18a0*/  FSETP.GT.AND P5, PT, R23, 128, PT ;  /* 0x430000001700780b */ /* 0x000fe20003fa4000 */
[----:B0-----:R-:W-:Y:S02]  /*18b0*/  FADD R27, R26, -1 ;  /* 0xbf8000001a1b7421 */ /* 0x001fe40000000000 */
[----:B------:R-:W-:Y:S01]  /*18c0*/  FFMA.FTZ R25, R25, R28, R25 ;  /* 0x0000001c19197223 */ /* 0x000fe20000010019 */
[----:B------:R-:W-:Y:S02]  /*18d0*/  FSEL R24, R24, +INF , !P5 ;  /* 0x7f80000018187808 */ /* 0x000fe40006800000 */
[----:B------:R-:W-:Y:S01]  /*18e0*/  FSETP.GEU.AND P6, PT, R23, -25, PT ;  /* 0xc1c800001700780b */ /* 0x000fe20003fce000 */
[----:B------:R-:W-:Y:S01]  /*18f0*/  FFMA.FTZ R25, R26, R25, R27 ;  /* 0x000000191a197223 */ /* 0x000fe2000001001b */
[----:B------:R-:W-:Y:S01]  /*1900*/  FMUL R26, R7, 1.4426950216293334961 ;  /* 0x3fb8aa3b071a7820 */ /* 0x000fe20000400000 */
[----:B------:R-:W-:Y:S01]  /*1910*/  FADD R23, R20, R20 ;  /* 0x0000001414177221 */ /* 0x000fe20000000000 */
[----:B------:R-:W-:-:S02]  /*1920*/  @P3 FSEL R23, R24, -1, P6 ;  /* 0xbf80000018173808 */ /* 0x000fc40003000000 */
[----:B------:R-:W0:Y:S01]  /*1930*/  FRND R24, R26 ;  /* 0x0000001a00187307 */ /* 0x000e220000201000 */
[----:B------:R-:W-:-:S05]  /*1940*/  FADD.FTZ R27, |R7|, -RZ ;  /* 0x800000ff071b7221 */ /* 0x000fca0000010200 */
[----:B------:R-:W-:-:S04]  /*1950*/  FSETP.GEU.AND P3, PT, R27, 0.40999999642372131348, PT ;  /* 0x3ed1eb851b00780b */ /* 0x000fc80003f6e000 */
[----:B0-----:R-:W-:-:S05]  /*1960*/  FSEL R24, R24, RZ, P3 ;  /* 0x000000ff18187208 */ /* 0x001fca0001800000 */
[----:B------:R-:W-:Y:S01]  /*1970*/  FFMA.FTZ R27, -R24, 0.693145751953125, R7 ;  /* 0x3f317200181b7823 */ /* 0x000fe20000010107 */
[----:B------:R-:W-:-:S03]  /*1980*/  FSETP.GT.AND P6, PT, R8, 128, PT ;  /* 0x430000000800780b */ /* 0x000fc60003fc4000 */
[----:B------:R-:W-:Y:S01]  /*1990*/  FFMA.FTZ R27, -R24, 1.428606765330187045e-06, R27 ;  /* 0x35bfbe8e181b7823 */ /* 0x000fe2000001011b */
[----:B------:R-:W-:-:S03]  /*19a0*/  FSETP.GEU.AND P5, PT, R8, -25, PT ;  /* 0xc1c800000800780b */ /* 0x000fc60003fae000 */
[----:B------:R-:W-:Y:S01]  /*19b0*/  FFMA.FTZ R8, R27, R0, 0.0083824126049876213074 ;  /* 0x3c0956631b087423 */ /* 0x000fe20000010000 */
[----:B------:R-:W-:-:S03]  /*19c0*/  FSETP.NEU.AND P3, PT, R24, 128, PT ;  /* 0x430000001800780b */ /* 0x000fc60003f6d000 */
[----:B------:R-:W-:Y:S01]  /*19d0*/  FFMA.FTZ R8, R27, R8, 0.041667830199003219604 ;  /* 0x3d2aabe31b087423 */ /* 0x000fe20000010008 */
[----:B------:R-:W-:Y:S01]  /*19e0*/  @!P4 FADD R25, R25, R25 ;  /* 0x000000191919c221 */ /* 0x000fe20000000000 */
[----:B------:R-:W-:Y:S02]  /*19f0*/  FSETP.NEU.AND P4, PT, R3, RZ, PT ;  /* 0x000000ff0300720b */ /* 0x000fe40003f8d000 */
[----:B------:R-:W-:Y:S01]  /*1a00*/  FFMA.FTZ R8, R27, R8, 0.16666397452354431152 ;  /* 0x3e2aa9f61b087423 */ /* 0x000fe20000010008 */
[----:B------:R-:W-:-:S03]  /*1a10*/  FSEL R24, R24, 127, P3 ;  /* 0x42fe000018187808 */ /* 0x000fc60001800000 */
[----:B------:R-:W-:Y:S01]  /*1a20*/  FFMA.FTZ R8, R27, R8, 0.49999994039535522461 ;  /* 0x3efffffe1b087423 */ /* 0x000fe20000010008 */
[----:B------:R-:W0:Y:S01]  /*1a30*/  MUFU.EX2 R26, R24 ;  /* 0x00000018001a7308 */ /* 0x000e220000000800 */
[----:B------:R-:W-:Y:S02]  /*1a40*/  FSEL R25, R25, +INF , !P6 ;  /* 0x7f80000019197808 */ /* 0x000fe40007000000 */
[----:B------:R-:W-:-:S04]  /*1a50*/  FMUL R8, R27, R8 ;  /* 0x000000081b087220 */ /* 0x000fc80000400000 */
[----:B------:R-:W-:Y:S01]  /*1a60*/  FFMA.FTZ R27, R27, R8, R27 ;  /* 0x000000081b1b7223 */ /* 0x000fe2000001001b */
[----:B------:R-:W-:Y:S01]  /*1a70*/  FSEL R8, R25, -1, P5 ;  /* 0xbf80000019087808 */ /* 0x000fe20002800000 */
[C---:B------:R-:W-:Y:S01]  /*1a80*/  @!P4 FADD R8, R3.reuse, R3 ;  /* 0x000000030308c221 */ /* 0x040fe20000000000 */
[----:B------:R-:W-:-:S04]  /*1a90*/  FSETP.GT.AND P4, PT, R3, RZ, PT ;  /* 0x000000ff0300720b */ /* 0x000fc80003f84000 */
[----:B------:R-:W-:Y:S01]  /*1aa0*/  FSEL R8, R3, R8, P4 ;  /* 0x0000000803087208 */ /* 0x000fe20002000000 */
[----:B0-----:R-:W-:-:S04]  /*1ab0*/  FADD R3, R26, -1 ;  /* 0xbf8000001a037421 */ /* 0x001fc80000000000 */
[----:B------:R-:W-:Y:S01]  /*1ac0*/  FFMA.FTZ R3, R26, R27, R3 ;  /* 0x0000001b1a037223 */ /* 0x000fe20000010003 */
[----:B------:R-:W-:-:S04]  /*1ad0*/  FMUL R26, R6, 1.4426950216293334961 ;  /* 0x3fb8aa3b061a7820 */ /* 0x000fc80000400000 */
        /* <DEDUP_REMOVED lines=8> */
[----:B------:R-:W-:-:S04]  /*1b60*/  FFMA.FTZ R24, R27, R0, 0.0083824126049876213074 ;  /* 0x3c0956631b187423 */ /* 0x000fc80000010000 */
[----:B------:R-:W-:-:S04]  /*1b70*/  FFMA.FTZ R24, R27, R24, 0.041667830199003219604 ;  /* 0x3d2aabe31b187423 */ /* 0x000fc80000010018 */
[----:B------:R-:W-:Y:S01]  /*1b80*/  FFMA.FTZ R24, R27, R24, 0.16666397452354431152 ;  /* 0x3e2aa9f61b187423 */ /* 0x000fe20000010018 */
[----:B------:R-:W-:-:S03]  /*1b90*/  FSETP.NEU.AND P4, PT, R25, 128, PT ;  /* 0x430000001900780b */ /* 0x000fc60003f8d000 */
[----:B------:R-:W-:Y:S01]  /*1ba0*/  FFMA.FTZ R24, R27, R24, 0.49999994039535522461 ;  /* 0x3efffffe1b187423 */ /* 0x000fe20000010018 */
[----:B------:R-:W-:Y:S01]  /*1bb0*/  @!P3 FADD R3, R3, R3 ;  /* 0x000000030303b221 */ /* 0x000fe20000000000 */
[----:B------:R-:W-:Y:S02]  /*1bc0*/  FSETP.NEU.AND P3, PT, R7, RZ, PT ;  /* 0x000000ff0700720b */ /* 0x000fe40003f6d000 */
[----:B------:R-:W-:Y:S01]  /*1bd0*/  FMUL R24, R27, R24 ;  /* 0x000000181b187220 */ /* 0x000fe20000400000 */
[----:B------:R-:W-:-:S03]  /*1be0*/  FSEL R25, R25, 127, P4 ;  /* 0x42fe000019197808 */ /* 0x000fc60002000000 */
[----:B------:R-:W-:Y:S02]  /*1bf0*/  FFMA.FTZ R27, R27, R24, R27 ;  /* 0x000000181b1b7223 */ /* 0x000fe4000001001b */
[----:B------:R-:W0:Y:S01]  /*1c00*/  MUFU.EX2 R24, R25 ;  /* 0x0000001900187308 */ /* 0x000e220000000800 */
[----:B------:R-:W-:-:S04]  /*1c10*/  FSEL R3, R3, +INF , !P6 ;  /* 0x7f80000003037808 */ /* 0x000fc80007000000 */
[----:B------:R-:W-:Y:S01]  /*1c20*/  FSEL R26, R3, -1, P5 ;  /* 0xbf800000031a7808 */ /* 0x000fe20002800000 */
[C---:B------:R-:W-:Y:S01]  /*1c30*/  @!P3 FADD R26, R7.reuse, R7 ;  /* 0x00000007071ab221 */ /* 0x040fe20000000000 */
[----:B------:R-:W-:-:S04]  /*1c40*/  FSETP.GT.AND P3, PT, R7, RZ, PT ;  /* 0x000000ff0700720b */ /* 0x000fc80003f64000 */
[----:B------:R-:W-:Y:S01]  /*1c50*/  FSEL R3, R7, R26, P3 ;  /* 0x0000001a07037208 */ /* 0x000fe20001800000 */
[----:B0-----:R-:W-:Y:S01]  /*1c60*/  FADD R7, R24, -1 ;  /* 0xbf80000018077421 */ /* 0x001fe20000000000 */
[----:B------:R-:W-:-:S03]  /*1c70*/  FSETP.NEU.AND P5, PT, R6, RZ, PT ;  /* 0x000000ff0600720b */ /* 0x000fc60003fad000 */
[----:B------:R-:W-:Y:S01]  /*1c80*/  FFMA.FTZ R7, R24, R27, R7 ;  /* 0x0000001b18077223 */ /* 0x000fe20000010007 */
[----:B------:R-:W-:-:S03]  /*1c90*/  FSETP.GT.AND P3, PT, R25, 128, PT ;  /* 0x430000001900780b */ /* 0x000fc60003f64000 */
[----:B------:R-:W-:Y:S01]  /*1ca0*/  @!P4 FADD R7, R7, R7 ;  /* 0x000000070707c221 */ /* 0x000fe20000000000 */
[----:B------:R-:W-:-:S04]  /*1cb0*/  FSETP.GEU.AND P4, PT, R25, -25, PT ;  /* 0xc1c800001900780b */ /* 0x000fc80003f8e000 */
[----:B------:R-:W-:Y:S02]  /*1cc0*/  FSEL R7, R7, +INF , !P3 ;  /* 0x7f80000007077808 */ /* 0x000fe40005800000 */
[C---:B------:R-:W-:Y:S02]  /*1cd0*/  FSETP.GT.AND P3, PT, R6.reuse, RZ, PT ;  /* 0x000000ff0600720b */ /* 0x040fe40003f64000 */
[----:B------:R-:W-:Y:S01]  /*1ce0*/  FSEL R25, R7, -1, P4 ;  /* 0xbf80000007197808 */ /* 0x000fe20002000000 */
[----:B------:R-:W-:-:S05]  /*1cf0*/  @!P5 FADD R25, R6, R6 ;  /* 0x000000060619d221 */ /* 0x000fca0000000000 */
[----:B------:R-:W-:Y:S01]  /*1d00*/  FSEL R24, R6, R25, P3 ;  /* 0x0000001906187208 */ /* 0x000fe20001800000 */
[----:B------:R-:W-:-:S04]  /*1d10*/  FADD R7, R10, R3 ;  /* 0x000000030a077221 */ /* 0x000fc80000000000 */
[----:B------:R-:W-:Y:S01]  /*1d20*/  FADD R6, R9, R24 ;  /* 0x0000001809067221 */ /* 0x000fe20000000000 */
[----:B------:R-:W-:-:S03]  /*1d30*/  FMUL R27, R7, 1.4426950216293334961 ;  /* 0x3fb8aa3b071b7820 */ /* 0x000fc60000400000 */
[----:B------:R-:W-:Y:S01]  /*1d40*/  FMUL R25, R6, 1.4426950216293334961 ;  /* 0x3fb8aa3b06197820 */ /* 0x000fe20000400000 */
[----:B------:R-:W0:Y:S01]  /*1d50*/  FRND R26, R27 ;  /* 0x0000001b001a7307 */ /* 0x000e220000201000 */
[----:B------:R-:W-:Y:S01]  /*1d60*/  FSETP.GT.AND P4, PT, R3, -R10, PT ;  /* 0x8000000a0300720b */ /* 0x000fe20003f84000 */
[----:B------:R-:W-:-:S06]  /*1d70*/  FADD.FTZ R10, |R7|, -RZ ;  /* 0x800000ff070a7221 */ /* 0x000fcc0000010200 */
[----:B------:R-:W1:Y:S01]  /*1d80*/  FRND R25, R25 ;  /* 0x0000001900197307 */ /* 0x000e620000201000 */
[----:B------:R-:W-:Y:S01]  /*1d90*/  FADD.FTZ R3, |R6|, -RZ ;  /* 0x800000ff06037221 */ /* 0x000fe20000010200 */
[----:B------:R-:W-:-:S04]  /*1da0*/  FSETP.GEU.AND P5, PT, R10, 0.40999999642372131348, PT ;  /* 0x3ed1eb850a00780b */ /* 0x000fc80003fae000 */
[----:B------:R-:W-:Y:S02]  /*1db0*/  FSETP.GEU.AND P3, PT, R3, 0.40999999642372131348, PT ;  /* 0x3ed1eb850300780b */ /* 0x000fe40003f6e000 */
[----:B0-----:R-:W-:Y:S02]  /*1dc0*/  FSEL R26, R26, RZ, P5 ;  /* 0x000000ff1a1a7208 */ /* 0x001fe40002800000 */
[----:B-1----:R-:W-:Y:S02]  /*1dd0*/  FSEL R3, R25, RZ, P3 ;  /* 0x000000ff19037208 */ /* 0x002fe40001800000 */
[----:B------:R-:W-:Y:S01]  /*1de0*/  FSETP.GT.AND P3, PT, R24, -R9, PT ;  /* 0x800000091800720b */ /* 0x000fe20003f64000 */
[C---:B------:R-:W-:Y:S02]  /*1df0*/  FFMA.FTZ R9, -R26.reuse, 0.693145751953125, R7 ;  /* 0x3f3172001a097823 */ /* 0x040fe40000010107 */
[----:B------:R-:W-:Y:S02]  /*1e00*/  FFMA.FTZ R10, -R3, 0.693145751953125, R6 ;  /* 0x3f317200030a7823 */ /* 0x000fe40000010106 */
[----:B------:R-:W-:-:S02]  /*1e10*/  FFMA.FTZ R25, -R26, 1.428606765330187045e-06, R9 ;  /* 0x35bfbe8e1a197823 */ /* 0x000fc40000010109 */
[----:B------:R-:W-:-:S04]  /*1e20*/  FFMA.FTZ R9, -R3, 1.428606765330187045e-06, R10 ;  /* 0x35bfbe8e03097823 */ /* 0x000fc8000001010a */
[----:B------:R-:W-:-:S04]  /*1e30*/  FFMA.FTZ R24, R9, R0, 0.0083824126049876213074 ;  /* 0x3c09566309187423 */ /* 0x000fc80000010000 */
[----:B------:R-:W-:-:S04]  /*1e40*/  FFMA.FTZ R24, R9, R24, 0.041667830199003219604 ;  /* 0x3d2aabe309187423 */ /* 0x000fc80000010018 */
[----:B------:R-:W-:-:S04]  /*1e50*/  FFMA.FTZ R24, R9, R24, 0.16666397452354431152 ;  /* 0x3e2aa9f609187423 */ /* 0x000fc80000010018 */
[----:B------:R-:W-:Y:S01]  /*1e60*/  FFMA.FTZ R24, R9, R24, 0.49999994039535522461 ;  /* 0x3efffffe09187423 */ /* 0x000fe20000010018 */
[----:B------:R-:W-:-:S03]  /*1e70*/  FFMA.FTZ R10, R25, R0, 0.0083824126049876213074 ;  /* 0x3c095663190a7423 */ /* 0x000fc60000010000 */
[----:B------:R-:W-:Y:S01]  /*1e80*/  FMUL R24, R9, R24 ;  /* 0x0000001809187220 */ /* 0x000fe20000400000 */
[----:B------:R-:W-:-:S03]  /*1e90*/  FFMA.FTZ R10, R25, R10, 0.041667830199003219604 ;  /* 0x3d2aabe3190a7423 */ /* 0x000fc6000001000a */
[----:B------:R-:W-:Y:S01]  /*1ea0*/  FFMA.FTZ R9, R9, R24, R9 ;  /* 0x0000001809097223 */ /* 0x000fe20000010009 */
[----:B------:R-:W-:Y:S01]  /*1eb0*/  FADD R24, R11, R8 ;  /* 0x000000080b187221 */ /* 0x000fe20000000000 */
[----:B------:R-:W-:-:S03]  /*1ec0*/  FFMA.FTZ R10, R25, R10, 0.16666397452354431152 ;  /* 0x3e2aa9f6190a7423 */ /* 0x000fc6000001000a */
[----:B------:R-:W-:Y:S01]  /*1ed0*/  FMUL R28, R24, 1.4426950216293334961 ;  /* 0x3fb8aa3b181c7820 */ /* 0x000fe20000400000 */
[----:B------:R-:W-:-:S04]  /*1ee0*/  FFMA.FTZ R10, R25, R10, 0.49999994039535522461 ;  /* 0x3efffffe190a7423 */ /* 0x000fc8000001000a */
[C---:B------:R-:W-:Y:S01]  /*1ef0*/  FMUL R10, R25.reuse, R10 ;  /* 0x0000000a190a7220 */ /* 0x040fe20000400000 */
[----:B------:R-:W0:Y:S03]  /*1f00*/  FRND R28, R28 ;  /* 0x0000001c001c7307 */ /* 0x000e260000201000 */
[----:B------:R-:W-:Y:S01]  /*1f10*/  FFMA.FTZ R10, R25, R10, R25 ;  /* 0x0000000a190a7223 */ /* 0x000fe20000010019 */
[----:B------:R-:W-:-:S05]  /*1f20*/  FADD.FTZ R25, |R24|, -RZ ;  /* 0x800000ff18197221 */ /* 0x000fca0000010200 */
[----:B------:R-:W-:-:S04]  /*1f30*/  FSETP.GEU.AND P5, PT, R25, 0.40999999642372131348, PT ;  /* 0x3ed1eb851900780b */ /* 0x000fc80003fae000 */
[----:B0-----:R-:W-:Y:S02]  /*1f40*/  FSEL R27, R28, RZ, P5 ;  /* 0x000000ff1c1b7208 */ /* 0x001fe40002800000 */
[----:B------:R-:W-:-:S03]  /*1f50*/  FSETP.NEU.AND P5, PT, R26, 128, PT ;  /* 0x430000001a00780b */ /* 0x000fc60003fad000 */
[----:B------:R-:W-:Y:S01]  /*1f60*/  FFMA.FTZ R25, -R27, 0.693145751953125, R24 ;  /* 0x3f3172001b197823 */ /* 0x000fe20000010118 */
[----:B------:R-:W-:-:S03]  /*1f70*/  FSEL R26, R26, 127, P5 ;  /* 0x42fe00001a1a7808 */ /* 0x000fc60002800000 */
[----:B------:R-:W-:Y:S02]  /*1f80*/  FFMA.FTZ R25, -R27, 1.428606765330187045e-06, R25 ;  /* 0x35bfbe8e1b197823 */ /* 0x000fe40000010119 */
[----:B------:R-:W0:Y:S01]  /*1f90*/  MUFU.EX2 R27, R26 ;  /* 0x0000001a001b7308 */ /* 0x000e220000000800 */
[----:B------:R-:W-:Y:S01]  /*1fa0*/  FSEL R13, R13, R22, P0 ;  /* 0x000000160d0d7208 */ /* 0x000fe20000000000 */
[----:B------:R-:W-:Y:S01]  /*1fb0*/  FFMA.FTZ R0, R25, R0, 0.0083824126049876213074 ;  /* 0x3c09566319007423 */ /* 0x000fe20000010000 */
[----:B------:R-:W-:Y:S02]  /*1fc0*/  FSETP.NEU.AND P6, PT, R7, RZ, PT ;  /* 0x000000ff0700720b */ /* 0x000fe40003fcd000 */
[----:B------:R-:W-:Y:S01]  /*1fd0*/  FSETP.GT.AND P0, PT, R8, -R11, PT ;  /* 0x8000000b0800720b */ /* 0x000fe20003f04000 */
[----:B------:R-:W-:Y:S01]  /*1fe0*/  FFMA.FTZ R0, R25, R0, 0.041667830199003219604 ;  /* 0x3d2aabe319007423 */ /* 0x000fe20000010000 */
[----:B0-----:R-:W-:-:S04]  /*1ff0*/  FADD R22, R27, -1 ;  /* 0xbf8000001b167421 */ /* 0x001fc80000000000 */
[----:B------:R-:W-:Y:S01]  /*2000*/  FFMA.FTZ R10, R27, R10, R22 ;  /* 0x0000000a1b0a7223 */ /* 0x000fe20000010016 */
[----:B------:R-:W-:-:S03]  /*2010*/  FADD R8, R11, R8 ;  /* 0x000000080b087221 */ /* 0x000fc60000000000 */
[----:B------:R-:W-:Y:S01]  /*2020*/  @!P5 FADD R10, R10, R10 ;  /* 0x0000000a0a0ad221 */ /* 0x000fe20000000000 */
[----:B------:R-:W-:Y:S01]  /*2030*/  FSETP.GT.AND P5, PT, R26, 128, PT ;  /* 0x430000001a00780b */ /* 0x000fe20003fa4000 */
[----:B------:R-:W-:Y:S01]  /*2040*/  FFMA.FTZ R0, R25, R0, 0.16666397452354431152 ;  /* 0x3e2aa9f619007423 */ /* 0x000fe20000010000 */
[----:B------:R-:W-:Y:S02]  /*2050*/  FADD.FTZ R22, |R8|, -RZ ;  /* 0x800000ff08167221 */ /* 0x000fe40000010200 */
[----:B------:R-:W-:Y:S02]  /*2060*/  FSEL R11, R10, +INF , !P5 ;  /* 0x7f8000000a0b7808 */ /* 0x000fe40006800000 */
[----:B------:R-:W-:Y:S01]  /*2070*/  FSETP.GEU.AND P5, PT, R26, -25, PT ;  /* 0xc1c800001a00780b */ /* 0x000fe20003fae000 */
[----:B------:R-:W-:Y:S01]  /*2080*/  FADD R10, R7, R7 ;  /* 0x00000007070a7221 */ /* 0x000fe20000000000 */
[----:B------:R-:W-:Y:S02]  /*2090*/  FFMA.FTZ R0, R25, R0, 0.49999994039535522461 ;  /* 0x3efffffe19007423 */ /* 0x000fe40000010000 */
[----:B------:R-:W-:-:S02]  /*20a0*/  @P6 FSEL R10, R11, -1, P5 ;  /* 0xbf8000000b0a6808 */ /* 0x000fc40002800000 */
[----:B------:R-:W-:Y:S02]  /*20b0*/  FSETP.NEU.AND P6, PT, R3, 128, PT ;  /* 0x430000000300780b */ /* 0x000fe40003fcd000 */
[----:B------:R-:W-:Y:S01]  /*20c0*/  FSETP.GEU.AND P5, PT, R22, 0.40999999642372131348, PT ;  /* 0x3ed1eb851600780b */ /* 0x000fe20003fae000 */
[----:B------:R-:W-:Y:S01]  /*20d0*/  FMUL R22, R25, R0 ;  /* 0x0000000019167220 */ /* 0x000fe20000400000 */
[----:B------:R-:W-:-:S03]  /*20e0*/  FSEL R3, R3, 127, P6 ;  /* 0x42fe000003037808 */ /* 0x000fc60003000000 */
[----:B------:R-:W-:Y:S01]  /*20f0*/  FFMA.FTZ R25, R25, R22, R25 ;  /* 0x0000001619197223 */ /* 0x000fe20000010019 */
[----:B------:R-:W-:Y:S01]  /*2100*/  FMUL R22, R8, 1.4426950216293334961 ;  /* 0x3fb8aa3b08167820 */ /* 0x000fe20000400000 */
[----:B------:R-:W0:Y:S08]  /*2110*/  MUFU.EX2 R0, R3 ;  /* 0x0000000300007308 */ /* 0x000e300000000800 */
[----:B------:R-:W1:Y:S01]  /*2120*/  FRND R22, R22 ;  /* 0x0000001600167307 */ /* 0x000e620000201000 */
[----:B0-----:R-:W-:-:S04]  /*2130*/  FADD R11, R0, -1 ;  /* 0xbf800000000b7421 */ /* 0x001fc80000000000 */
[----:B------:R-:W-:Y:S01]  /*2140*/  FFMA.FTZ R9, R0, R9, R11 ;  /* 0x0000000900097223 */ /* 0x000fe2000001000b */
[----:B-1----:R-:W-:Y:S02]  /*2150*/  FSEL R0, R22, RZ, P5 ;  /* 0x000000ff16007208 */ /* 0x002fe40002800000 */
[----:B------:R-:W-:Y:S01]  /*2160*/  FSETP.NEU.AND P5, PT, R6, RZ, PT ;  /* 0x000000ff0600720b */ /* 0x000fe20003fad000 */
[----:B------:R-:W-:Y:S01]  /*2170*/  @!P6 FADD R9, R9, R9 ;  /* 0x000000090909e221 */ /* 0x000fe20000000000 */
[----:B------:R-:W-:-:S04]  /*2180*/  FSETP.GT.AND P6, PT, R3, 128, PT ;  /* 0x430000000300780b */ /* 0x000fc80003fc4000 */
[----:B------:R-:W-:Y:S02]  /*2190*/  FSEL R9, R9, +INF , !P6 ;  /* 0x7f80000009097808 */ /* 0x000fe40007000000 */
[----:B------:R-:W-:Y:S01]  /*21a0*/  FSETP.GEU.AND P6, PT, R3, -25, PT ;  /* 0xc1c800000300780b */ /* 0x000fe20003fce000 */
[----:B------:R-:W-:-:S04]  /*21b0*/  FADD R11, R6, R6 ;  /* 0x00000006060b7221 */ /* 0x000fc80000000000 */
[----:B------:R-:W-:Y:S02]  /*21c0*/  @P5 FSEL R11, R9, -1, P6 ;  /* 0xbf800000090b5808 */ /* 0x000fe40003000000 */
[----:B------:R-:W-:-:S04]  /*21d0*/  FSETP.NEU.AND P5, PT, R0, 128, PT ;  /* 0x430000000000780b */ /* 0x000fc80003fad000 */
[----:B------:R-:W-:-:S04]  /*21e0*/  FSEL R0, R0, 127, P5 ;  /* 0x42fe000000007808 */ /* 0x000fc80002800000 */
[----:B------:R-:W0:Y:S02]  /*21f0*/  MUFU.EX2 R3, R0 ;  /* 0x0000000000037308 */ /* 0x000e240000000800 */
[----:B0-----:R-:W-:-:S04]  /*2200*/  FADD R22, R3, -1 ;  /* 0xbf80000003167421 */ /* 0x001fc80000000000 */
[----:B------:R-:W-:-:S04]  /*2210*/  FFMA.FTZ R22, R3, R25, R22 ;  /* 0x0000001903167223 */ /* 0x000fc80000010016 */
[----:B------:R-:W-:Y:S01]  /*2220*/  @!P5 FADD R22, R22, R22 ;  /* 0x000000161616d221 */ /* 0x000fe20000000000 */
[----:B------:R-:W-:Y:S02]  /*2230*/  FSETP.NEU.AND P5, PT, R8, RZ, PT ;  /* 0x000000ff0800720b */ /* 0x000fe40003fad000 */
[----:B------:R-:W0:Y:S01]  /*2240*/  LDC.64 R8, c[0x0][0x218] ;  /* 0x00008600ff087b82 */ /* 0x000e220000000a00 */
[----:B------:R-:W-:-:S04]  /*2250*/  FSETP.GT.AND P6, PT, R0, 128, PT ;  /* 0x430000000000780b */ /* 0x000fc80003fc4000 */
[----:B------:R-:W-:Y:S02]  /*2260*/  FSEL R22, R22, +INF , !P6 ;  /* 0x7f80000016167808 */ /* 0x000fe40007000000 */
[----:B------:R-:W-:-:S04]  /*2270*/  FSETP.GEU.AND P6, PT, R0, -25, PT ;  /* 0xc1c800000000780b */ /* 0x000fc80003fce000 */
[----:B------:R-:W-:Y:S01]  /*2280*/  FSEL R25, R22, -1, P6 ;  /* 0xbf80000016197808 */ /* 0x000fe20003000000 */
[----:B------:R-:W-:Y:S01]  /*2290*/  @!P5 FADD R25, R24, R24 ;  /* 0x000000181819d221 */ /* 0x000fe20000000000 */
[----:B------:R-:W-:Y:S02]  /*22a0*/  FSEL R12, R12, R21, P1 ;  /* 0x000000150c0c7208 */ /* 0x000fe40000800000 */
[----:B------:R-:W-:Y:S01]  /*22b0*/  FSEL R10, R7, R10, P4 ;  /* 0x0000000a070a7208 */ /* 0x000fe20002000000 */
[----:B------:R-:W-:Y:S01]  /*22c0*/  STG.E.128 desc[UR4][R4.64+0x800], R16 ;  /* 0x0008001004007986 */ /* 0x000fe2000c101d04 */
[----:B0-----:R-:W-:Y:S01]  /*22d0*/  IMAD.WIDE R2, R2, 0x4, R8 ;  /* 0x0000000402027825 */ /* 0x001fe200078e0208 */
[----:B------:R-:W-:Y:S02]  /*22e0*/  FSEL R9, R6, R11, P3 ;  /* 0x0000000b06097208 */ /* 0x000fe40001800000 */
[----:B------:R-:W-:Y:S02]  /*22f0*/  FSEL R8, R20, R23, P2 ;  /* 0x0000001714087208 */ /* 0x000fe40001000000 */
[----:B------:R-:W-:Y:S01]  /*2300*/  FSEL R11, R24, R25, P0 ;  /* 0x00000019180b7208 */ /* 0x000fe20000000000 */
[----:B------:R-:W-:Y:S04]  /*2310*/  STG.E.128 desc[UR4][R2.64], R12 ;  /* 0x0000000c02007986 */ /* 0x000fe8000c101d04 */
[----:B------:R-:W-:Y:S01]  /*2320*/  STG.E.128 desc[UR4][R2.64+0x800], R8 ;  /* 0x0008000802007986 */ /* 0x000fe2000c101d04 */
[----:B------:R-:W-:Y:S05]  /*2330*/  EXIT ;  /* 0x000000000000794d */ /* 0x000fea0003800000 */
.L_x_0:
[----:B------:R-:W-:-:S00]  /*2340*/  BRA `(.L_x_0) ;  /* 0xfffffffc00fc7947 */ /* 0x000fc0000383ffff */
[----:B------:R-:W-:-:S00]  /*2350*/  NOP ;  /* 0x0000000000007918 */ /* 0x000fc00000000000 */
        /* <DEDUP_REMOVED lines=10> */
.L_x_1:


//--------------------- .nv.global.init           --------------------------
	.section	.nv.global.init,"aw",@progbits
.nv.global.init:
	.type		_$_str,@object
	.size		_$_str,(_$_str_$_2 - _$_str)
_$_str:
        /*0000*/ 	.byte	0x5f, 0x5f, 0x43, 0x55, 0x44, 0x41, 0x5f, 0x46, 0x54, 0x5a, 0x00
	.type		_$_str_$_2,@object
	.size		_$_str_$_2,(.L_1 - _$_str_$_2)
_$_str_$_2:
        /*000b*/ 	.byte	0x5f, 0x5f, 0x43, 0x55, 0x44, 0x41, 0x5f, 0x50, 0x52, 0x45, 0x43, 0x5f, 0x53, 0x51, 0x52, 0x54
        /*001b*/ 	.byte	0x00
.L_1:


//--------------------- .nv.constant0.triton_poi_fused__native_batch_norm_legit_no_training_add_convolution_elu_19 --------------------------
	.section	.nv.constant0.triton_poi_fused__native_batch_norm_legit_no_training_add_convolution_elu_19,"a",@progbits
	.sectionflags	@""
	.align	4
.nv.constant0.triton_poi_fused__native_batch_norm_legit_no_training_add_convolution_elu_19:
	.zero		596
